//
// Generated by NVIDIA NVVM Compiler
//
// Compiler Build ID: CL-36424714
// Cuda compilation tools, release 13.0, V13.0.88
// Based on NVVM 20.0.0
//

.version 9.0
.target sm_100
.address_size 64

	// .globl	_Z7kernel1PKfPhmm
.extern .func  (.param .b32 func_retval0) vprintf
(
	.param .b64 vprintf_param_0,
	.param .b64 vprintf_param_1
)
;
.global .align 1 .b8 _ZN34_INTERNAL_70c6a16a_4_k_cu_ce837f194cuda3std3__45__cpo5beginE[1];
.global .align 1 .b8 _ZN34_INTERNAL_70c6a16a_4_k_cu_ce837f194cuda3std3__45__cpo3endE[1];
.global .align 1 .b8 _ZN34_INTERNAL_70c6a16a_4_k_cu_ce837f194cuda3std3__45__cpo6cbeginE[1];
.global .align 1 .b8 _ZN34_INTERNAL_70c6a16a_4_k_cu_ce837f194cuda3std3__45__cpo4cendE[1];
.global .align 1 .b8 _ZN34_INTERNAL_70c6a16a_4_k_cu_ce837f194cuda3std3__45__cpo6rbeginE[1];
.global .align 1 .b8 _ZN34_INTERNAL_70c6a16a_4_k_cu_ce837f194cuda3std3__45__cpo4rendE[1];
.global .align 1 .b8 _ZN34_INTERNAL_70c6a16a_4_k_cu_ce837f194cuda3std3__45__cpo7crbeginE[1];
.global .align 1 .b8 _ZN34_INTERNAL_70c6a16a_4_k_cu_ce837f194cuda3std3__45__cpo5crendE[1];
.global .align 1 .b8 _ZN34_INTERNAL_70c6a16a_4_k_cu_ce837f194cuda3std3__436_GLOBAL__N__70c6a16a_4_k_cu_ce837f196ignoreE[1];
.global .align 1 .b8 _ZN34_INTERNAL_70c6a16a_4_k_cu_ce837f194cuda3std3__419piecewise_constructE[1];
.global .align 1 .b8 _ZN34_INTERNAL_70c6a16a_4_k_cu_ce837f194cuda3std3__48in_placeE[1];
.global .align 1 .b8 _ZN34_INTERNAL_70c6a16a_4_k_cu_ce837f194cuda3std3__420unreachable_sentinelE[1];
.global .align 1 .b8 _ZN34_INTERNAL_70c6a16a_4_k_cu_ce837f194cuda3std3__47nulloptE[1];
.global .align 1 .b8 _ZN34_INTERNAL_70c6a16a_4_k_cu_ce837f194cuda3std3__48unexpectE[1];
.global .align 1 .b8 _ZN34_INTERNAL_70c6a16a_4_k_cu_ce837f194cuda3std6ranges3__45__cpo4swapE[1];
.global .align 1 .b8 _ZN34_INTERNAL_70c6a16a_4_k_cu_ce837f194cuda3std6ranges3__45__cpo9iter_moveE[1];
.global .align 1 .b8 _ZN34_INTERNAL_70c6a16a_4_k_cu_ce837f194cuda3std6ranges3__45__cpo5beginE[1];
.global .align 1 .b8 _ZN34_INTERNAL_70c6a16a_4_k_cu_ce837f194cuda3std6ranges3__45__cpo3endE[1];
.global .align 1 .b8 _ZN34_INTERNAL_70c6a16a_4_k_cu_ce837f194cuda3std6ranges3__45__cpo6cbeginE[1];
.global .align 1 .b8 _ZN34_INTERNAL_70c6a16a_4_k_cu_ce837f194cuda3std6ranges3__45__cpo4cendE[1];
.global .align 1 .b8 _ZN34_INTERNAL_70c6a16a_4_k_cu_ce837f194cuda3std6ranges3__45__cpo7advanceE[1];
.global .align 1 .b8 _ZN34_INTERNAL_70c6a16a_4_k_cu_ce837f194cuda3std6ranges3__45__cpo9iter_swapE[1];
.global .align 1 .b8 _ZN34_INTERNAL_70c6a16a_4_k_cu_ce837f194cuda3std6ranges3__45__cpo4nextE[1];
.global .align 1 .b8 _ZN34_INTERNAL_70c6a16a_4_k_cu_ce837f194cuda3std6ranges3__45__cpo4prevE[1];
.global .align 1 .b8 _ZN34_INTERNAL_70c6a16a_4_k_cu_ce837f194cuda3std6ranges3__45__cpo4dataE[1];
.global .align 1 .b8 _ZN34_INTERNAL_70c6a16a_4_k_cu_ce837f194cuda3std6ranges3__45__cpo5cdataE[1];
.global .align 1 .b8 _ZN34_INTERNAL_70c6a16a_4_k_cu_ce837f194cuda3std6ranges3__45__cpo4sizeE[1];
.global .align 1 .b8 _ZN34_INTERNAL_70c6a16a_4_k_cu_ce837f194cuda3std6ranges3__45__cpo5ssizeE[1];
.global .align 1 .b8 _ZN34_INTERNAL_70c6a16a_4_k_cu_ce837f194cuda3std6ranges3__45__cpo8distanceE[1];
.global .align 1 .b8 _ZN34_INTERNAL_70c6a16a_4_k_cu_ce837f196thrust24THRUST_300001_SM_1000_NS8cuda_cub3parE[1];
.global .align 1 .b8 _ZN34_INTERNAL_70c6a16a_4_k_cu_ce837f196thrust24THRUST_300001_SM_1000_NS8cuda_cub10par_nosyncE[1];
.global .align 1 .b8 _ZN34_INTERNAL_70c6a16a_4_k_cu_ce837f196thrust24THRUST_300001_SM_1000_NS6system6detail10sequential3seqE[1];
.global .align 1 .b8 _ZN34_INTERNAL_70c6a16a_4_k_cu_ce837f196thrust24THRUST_300001_SM_1000_NS12placeholders2_1E[1];
.global .align 1 .b8 _ZN34_INTERNAL_70c6a16a_4_k_cu_ce837f196thrust24THRUST_300001_SM_1000_NS12placeholders2_2E[1];
.global .align 1 .b8 _ZN34_INTERNAL_70c6a16a_4_k_cu_ce837f196thrust24THRUST_300001_SM_1000_NS12placeholders2_3E[1];
.global .align 1 .b8 _ZN34_INTERNAL_70c6a16a_4_k_cu_ce837f196thrust24THRUST_300001_SM_1000_NS12placeholders2_4E[1];
.global .align 1 .b8 _ZN34_INTERNAL_70c6a16a_4_k_cu_ce837f196thrust24THRUST_300001_SM_1000_NS12placeholders2_5E[1];
.global .align 1 .b8 _ZN34_INTERNAL_70c6a16a_4_k_cu_ce837f196thrust24THRUST_300001_SM_1000_NS12placeholders2_6E[1];
.global .align 1 .b8 _ZN34_INTERNAL_70c6a16a_4_k_cu_ce837f196thrust24THRUST_300001_SM_1000_NS12placeholders2_7E[1];
.global .align 1 .b8 _ZN34_INTERNAL_70c6a16a_4_k_cu_ce837f196thrust24THRUST_300001_SM_1000_NS12placeholders2_8E[1];
.global .align 1 .b8 _ZN34_INTERNAL_70c6a16a_4_k_cu_ce837f196thrust24THRUST_300001_SM_1000_NS12placeholders2_9E[1];
.global .align 1 .b8 _ZN34_INTERNAL_70c6a16a_4_k_cu_ce837f196thrust24THRUST_300001_SM_1000_NS12placeholders3_10E[1];
.global .align 1 .b8 _ZN34_INTERNAL_70c6a16a_4_k_cu_ce837f196thrust24THRUST_300001_SM_1000_NS3seqE[1];
.global .align 1 .b8 $str[20] = {109, 101, 116, 97, 95, 98, 117, 102, 102, 91, 37, 100, 93, 32, 61, 32, 37, 102, 10};
.global .align 1 .b8 $str$1[16] = {105, 110, 112, 117, 116, 91, 37, 100, 93, 32, 61, 32, 37, 102, 10};
.global .align 1 .b8 $str$2[15] = {109, 101, 116, 97, 91, 37, 100, 93, 32, 61, 32, 37, 102, 10};

.visible .entry _Z7kernel1PKfPhmm(
	.param .u64 .ptr .align 1 _Z7kernel1PKfPhmm_param_0,
	.param .u64 .ptr .align 1 _Z7kernel1PKfPhmm_param_1,
	.param .u64 _Z7kernel1PKfPhmm_param_2,
	.param .u64 _Z7kernel1PKfPhmm_param_3
)
{
	.local .align 16 .b8 	__local_depot0[32];
	.reg .b64 	%SP;
	.reg .b64 	%SPL;
	.reg .pred 	%p<28>;
	.reg .b16 	%rs<30>;
	.reg .b32 	%r<216>;
	.reg .b32 	%f<58>;
	.reg .b64 	%rd<156>;
	.reg .b64 	%fd<64>;

	mov.u64 	%SPL, __local_depot0;
	cvta.local.u64 	%SP, %SPL;
	ld.param.u64 	%rd54, [_Z7kernel1PKfPhmm_param_0];
	ld.param.u64 	%rd55, [_Z7kernel1PKfPhmm_param_1];
	ld.param.u64 	%rd52, [_Z7kernel1PKfPhmm_param_2];
	ld.param.u64 	%rd53, [_Z7kernel1PKfPhmm_param_3];
	cvta.to.global.u64 	%rd1, %rd54;
	cvta.to.global.u64 	%rd2, %rd55;
	add.u64 	%rd3, %SPL, 16;
	setp.eq.s64 	%p1, %rd52, 0;
	@%p1 bra 	$L__BB0_13;
	and.b64  	%rd4, %rd52, 15;
	setp.lt.u64 	%p2, %rd52, 16;
	mov.b64 	%rd138, 0;
	@%p2 bra 	$L__BB0_4;
	and.b64  	%rd138, %rd52, -16;
	neg.s64 	%rd6, %rd138;
	mov.b64 	%rd144, 0;
	mov.b32 	%r211, 7;
	mov.u64 	%rd143, %rd1;
$L__BB0_3:
	.pragma "nounroll";
	add.s32 	%r19, %r211, -7;
	ld.global.f32 	%f10, [%rd143];
	cvt.f64.f32 	%fd1, %f10;
	st.local.u32 	[%rd3], %r19;
	st.local.f64 	[%rd3+8], %fd1;
	mov.u64 	%rd59, $str$1;
	cvta.global.u64 	%rd60, %rd59;
	add.u64 	%rd61, %SP, 16;
	{ // callseq 0, 0
	.param .b64 param0;
	st.param.b64 	[param0], %rd60;
	.param .b64 param1;
	st.param.b64 	[param1], %rd61;
	.param .b32 retval0;
	call.uni (retval0), 
	vprintf, 
	(
	param0, 
	param1
	);
	ld.param.b32 	%r20, [retval0];
	} // callseq 0
	add.s32 	%r22, %r211, -6;
	shl.b64 	%rd62, %rd144, 2;
	and.b64  	%rd63, %rd62, 17179869120;
	add.s64 	%rd64, %rd1, %rd63;
	ld.global.f32 	%f11, [%rd64+4];
	cvt.f64.f32 	%fd2, %f11;
	st.local.u32 	[%rd3], %r22;
	st.local.f64 	[%rd3+8], %fd2;
	{ // callseq 1, 0
	.param .b64 param0;
	st.param.b64 	[param0], %rd60;
	.param .b64 param1;
	st.param.b64 	[param1], %rd61;
	.param .b32 retval0;
	call.uni (retval0), 
	vprintf, 
	(
	param0, 
	param1
	);
	ld.param.b32 	%r23, [retval0];
	} // callseq 1
	add.s32 	%r25, %r211, -5;
	ld.global.f32 	%f12, [%rd64+8];
	cvt.f64.f32 	%fd3, %f12;
	st.local.u32 	[%rd3], %r25;
	st.local.f64 	[%rd3+8], %fd3;
	{ // callseq 2, 0
	.param .b64 param0;
	st.param.b64 	[param0], %rd60;
	.param .b64 param1;
	st.param.b64 	[param1], %rd61;
	.param .b32 retval0;
	call.uni (retval0), 
	vprintf, 
	(
	param0, 
	param1
	);
	ld.param.b32 	%r26, [retval0];
	} // callseq 2
	add.s32 	%r28, %r211, -4;
	ld.global.f32 	%f13, [%rd64+12];
	cvt.f64.f32 	%fd4, %f13;
	st.local.u32 	[%rd3], %r28;
	st.local.f64 	[%rd3+8], %fd4;
	{ // callseq 3, 0
	.param .b64 param0;
	st.param.b64 	[param0], %rd60;
	.param .b64 param1;
	st.param.b64 	[param1], %rd61;
	.param .b32 retval0;
	call.uni (retval0), 
	vprintf, 
	(
	param0, 
	param1
	);
	ld.param.b32 	%r29, [retval0];
	} // callseq 3
	add.s32 	%r31, %r211, -3;
	ld.global.f32 	%f14, [%rd64+16];
	cvt.f64.f32 	%fd5, %f14;
	st.local.u32 	[%rd3], %r31;
	st.local.f64 	[%rd3+8], %fd5;
	{ // callseq 4, 0
	.param .b64 param0;
	st.param.b64 	[param0], %rd60;
	.param .b64 param1;
	st.param.b64 	[param1], %rd61;
	.param .b32 retval0;
	call.uni (retval0), 
	vprintf, 
	(
	param0, 
	param1
	);
	ld.param.b32 	%r32, [retval0];
	} // callseq 4
	add.s32 	%r34, %r211, -2;
	ld.global.f32 	%f15, [%rd64+20];
	cvt.f64.f32 	%fd6, %f15;
	st.local.u32 	[%rd3], %r34;
	st.local.f64 	[%rd3+8], %fd6;
	{ // callseq 5, 0
	.param .b64 param0;
	st.param.b64 	[param0], %rd60;
	.param .b64 param1;
	st.param.b64 	[param1], %rd61;
	.param .b32 retval0;
	call.uni (retval0), 
	vprintf, 
	(
	param0, 
	param1
	);
	ld.param.b32 	%r35, [retval0];
	} // callseq 5
	add.s32 	%r37, %r211, -1;
	ld.global.f32 	%f16, [%rd64+24];
	cvt.f64.f32 	%fd7, %f16;
	st.local.u32 	[%rd3], %r37;
	st.local.f64 	[%rd3+8], %fd7;
	{ // callseq 6, 0
	.param .b64 param0;
	st.param.b64 	[param0], %rd60;
	.param .b64 param1;
	st.param.b64 	[param1], %rd61;
	.param .b32 retval0;
	call.uni (retval0), 
	vprintf, 
	(
	param0, 
	param1
	);
	ld.param.b32 	%r38, [retval0];
	} // callseq 6
	add.s32 	%r40, %r211, 8;
	ld.global.f32 	%f17, [%rd64+28];
	cvt.f64.f32 	%fd8, %f17;
	st.local.u32 	[%rd3], %r211;
	st.local.f64 	[%rd3+8], %fd8;
	{ // callseq 7, 0
	.param .b64 param0;
	st.param.b64 	[param0], %rd60;
	.param .b64 param1;
	st.param.b64 	[param1], %rd61;
	.param .b32 retval0;
	call.uni (retval0), 
	vprintf, 
	(
	param0, 
	param1
	);
	ld.param.b32 	%r41, [retval0];
	} // callseq 7
	add.s32 	%r43, %r211, 1;
	ld.global.f32 	%f18, [%rd64+32];
	cvt.f64.f32 	%fd9, %f18;
	st.local.u32 	[%rd3], %r43;
	st.local.f64 	[%rd3+8], %fd9;
	{ // callseq 8, 0
	.param .b64 param0;
	st.param.b64 	[param0], %rd60;
	.param .b64 param1;
	st.param.b64 	[param1], %rd61;
	.param .b32 retval0;
	call.uni (retval0), 
	vprintf, 
	(
	param0, 
	param1
	);
	ld.param.b32 	%r44, [retval0];
	} // callseq 8
	add.s32 	%r46, %r211, 2;
	ld.global.f32 	%f19, [%rd64+36];
	cvt.f64.f32 	%fd10, %f19;
	st.local.u32 	[%rd3], %r46;
	st.local.f64 	[%rd3+8], %fd10;
	{ // callseq 9, 0
	.param .b64 param0;
	st.param.b64 	[param0], %rd60;
	.param .b64 param1;
	st.param.b64 	[param1], %rd61;
	.param .b32 retval0;
	call.uni (retval0), 
	vprintf, 
	(
	param0, 
	param1
	);
	ld.param.b32 	%r47, [retval0];
	} // callseq 9
	add.s32 	%r49, %r211, 3;
	ld.global.f32 	%f20, [%rd64+40];
	cvt.f64.f32 	%fd11, %f20;
	st.local.u32 	[%rd3], %r49;
	st.local.f64 	[%rd3+8], %fd11;
	{ // callseq 10, 0
	.param .b64 param0;
	st.param.b64 	[param0], %rd60;
	.param .b64 param1;
	st.param.b64 	[param1], %rd61;
	.param .b32 retval0;
	call.uni (retval0), 
	vprintf, 
	(
	param0, 
	param1
	);
	ld.param.b32 	%r50, [retval0];
	} // callseq 10
	add.s32 	%r52, %r211, 4;
	ld.global.f32 	%f21, [%rd64+44];
	cvt.f64.f32 	%fd12, %f21;
	st.local.u32 	[%rd3], %r52;
	st.local.f64 	[%rd3+8], %fd12;
	{ // callseq 11, 0
	.param .b64 param0;
	st.param.b64 	[param0], %rd60;
	.param .b64 param1;
	st.param.b64 	[param1], %rd61;
	.param .b32 retval0;
	call.uni (retval0), 
	vprintf, 
	(
	param0, 
	param1
	);
	ld.param.b32 	%r53, [retval0];
	} // callseq 11
	add.s32 	%r55, %r211, 5;
	ld.global.f32 	%f22, [%rd64+48];
	cvt.f64.f32 	%fd13, %f22;
	st.local.u32 	[%rd3], %r55;
	st.local.f64 	[%rd3+8], %fd13;
	{ // callseq 12, 0
	.param .b64 param0;
	st.param.b64 	[param0], %rd60;
	.param .b64 param1;
	st.param.b64 	[param1], %rd61;
	.param .b32 retval0;
	call.uni (retval0), 
	vprintf, 
	(
	param0, 
	param1
	);
	ld.param.b32 	%r56, [retval0];
	} // callseq 12
	add.s32 	%r58, %r211, 6;
	ld.global.f32 	%f23, [%rd64+52];
	cvt.f64.f32 	%fd14, %f23;
	st.local.u32 	[%rd3], %r58;
	st.local.f64 	[%rd3+8], %fd14;
	{ // callseq 13, 0
	.param .b64 param0;
	st.param.b64 	[param0], %rd60;
	.param .b64 param1;
	st.param.b64 	[param1], %rd61;
	.param .b32 retval0;
	call.uni (retval0), 
	vprintf, 
	(
	param0, 
	param1
	);
	ld.param.b32 	%r59, [retval0];
	} // callseq 13
	add.s32 	%r61, %r211, 7;
	ld.global.f32 	%f24, [%rd64+56];
	cvt.f64.f32 	%fd15, %f24;
	st.local.u32 	[%rd3], %r61;
	st.local.f64 	[%rd3+8], %fd15;
	{ // callseq 14, 0
	.param .b64 param0;
	st.param.b64 	[param0], %rd60;
	.param .b64 param1;
	st.param.b64 	[param1], %rd61;
	.param .b32 retval0;
	call.uni (retval0), 
	vprintf, 
	(
	param0, 
	param1
	);
	ld.param.b32 	%r62, [retval0];
	} // callseq 14
	ld.global.f32 	%f25, [%rd64+60];
	cvt.f64.f32 	%fd16, %f25;
	st.local.u32 	[%rd3], %r40;
	st.local.f64 	[%rd3+8], %fd16;
	{ // callseq 15, 0
	.param .b64 param0;
	st.param.b64 	[param0], %rd60;
	.param .b64 param1;
	st.param.b64 	[param1], %rd61;
	.param .b32 retval0;
	call.uni (retval0), 
	vprintf, 
	(
	param0, 
	param1
	);
	ld.param.b32 	%r64, [retval0];
	} // callseq 15
	add.s64 	%rd144, %rd144, 16;
	add.s64 	%rd65, %rd6, %rd144;
	add.s32 	%r211, %r211, 16;
	add.s64 	%rd143, %rd143, 64;
	setp.eq.s64 	%p3, %rd65, 0;
	@%p3 bra 	$L__BB0_4;
	bra.uni 	$L__BB0_3;
$L__BB0_4:
	setp.eq.s64 	%p4, %rd4, 0;
	@%p4 bra 	$L__BB0_13;
	and.b64  	%rd8, %rd52, 7;
	setp.lt.u64 	%p5, %rd4, 8;
	@%p5 bra 	$L__BB0_7;
	cvt.u32.u64 	%r66, %rd138;
	shl.b64 	%rd66, %rd138, 2;
	add.s64 	%rd67, %rd1, %rd66;
	ld.global.f32 	%f26, [%rd67];
	cvt.f64.f32 	%fd17, %f26;
	st.local.u32 	[%rd3], %r66;
	st.local.f64 	[%rd3+8], %fd17;
	mov.u64 	%rd68, $str$1;
	cvta.global.u64 	%rd69, %rd68;
	add.u64 	%rd70, %SP, 16;
	{ // callseq 16, 0
	.param .b64 param0;
	st.param.b64 	[param0], %rd69;
	.param .b64 param1;
	st.param.b64 	[param1], %rd70;
	.param .b32 retval0;
	call.uni (retval0), 
	vprintf, 
	(
	param0, 
	param1
	);
	ld.param.b32 	%r67, [retval0];
	} // callseq 16
	add.s32 	%r69, %r66, 1;
	and.b64  	%rd71, %rd66, 17179869180;
	add.s64 	%rd72, %rd1, %rd71;
	ld.global.f32 	%f27, [%rd72+4];
	cvt.f64.f32 	%fd18, %f27;
	st.local.u32 	[%rd3], %r69;
	st.local.f64 	[%rd3+8], %fd18;
	{ // callseq 17, 0
	.param .b64 param0;
	st.param.b64 	[param0], %rd69;
	.param .b64 param1;
	st.param.b64 	[param1], %rd70;
	.param .b32 retval0;
	call.uni (retval0), 
	vprintf, 
	(
	param0, 
	param1
	);
	ld.param.b32 	%r70, [retval0];
	} // callseq 17
	add.s32 	%r72, %r66, 2;
	ld.global.f32 	%f28, [%rd72+8];
	cvt.f64.f32 	%fd19, %f28;
	st.local.u32 	[%rd3], %r72;
	st.local.f64 	[%rd3+8], %fd19;
	{ // callseq 18, 0
	.param .b64 param0;
	st.param.b64 	[param0], %rd69;
	.param .b64 param1;
	st.param.b64 	[param1], %rd70;
	.param .b32 retval0;
	call.uni (retval0), 
	vprintf, 
	(
	param0, 
	param1
	);
	ld.param.b32 	%r73, [retval0];
	} // callseq 18
	add.s32 	%r75, %r66, 3;
	ld.global.f32 	%f29, [%rd72+12];
	cvt.f64.f32 	%fd20, %f29;
	st.local.u32 	[%rd3], %r75;
	st.local.f64 	[%rd3+8], %fd20;
	{ // callseq 19, 0
	.param .b64 param0;
	st.param.b64 	[param0], %rd69;
	.param .b64 param1;
	st.param.b64 	[param1], %rd70;
	.param .b32 retval0;
	call.uni (retval0), 
	vprintf, 
	(
	param0, 
	param1
	);
	ld.param.b32 	%r76, [retval0];
	} // callseq 19
	add.s32 	%r78, %r66, 4;
	ld.global.f32 	%f30, [%rd72+16];
	cvt.f64.f32 	%fd21, %f30;
	st.local.u32 	[%rd3], %r78;
	st.local.f64 	[%rd3+8], %fd21;
	{ // callseq 20, 0
	.param .b64 param0;
	st.param.b64 	[param0], %rd69;
	.param .b64 param1;
	st.param.b64 	[param1], %rd70;
	.param .b32 retval0;
	call.uni (retval0), 
	vprintf, 
	(
	param0, 
	param1
	);
	ld.param.b32 	%r79, [retval0];
	} // callseq 20
	add.s32 	%r81, %r66, 5;
	ld.global.f32 	%f31, [%rd72+20];
	cvt.f64.f32 	%fd22, %f31;
	st.local.u32 	[%rd3], %r81;
	st.local.f64 	[%rd3+8], %fd22;
	{ // callseq 21, 0
	.param .b64 param0;
	st.param.b64 	[param0], %rd69;
	.param .b64 param1;
	st.param.b64 	[param1], %rd70;
	.param .b32 retval0;
	call.uni (retval0), 
	vprintf, 
	(
	param0, 
	param1
	);
	ld.param.b32 	%r82, [retval0];
	} // callseq 21
	add.s32 	%r84, %r66, 6;
	ld.global.f32 	%f32, [%rd72+24];
	cvt.f64.f32 	%fd23, %f32;
	st.local.u32 	[%rd3], %r84;
	st.local.f64 	[%rd3+8], %fd23;
	{ // callseq 22, 0
	.param .b64 param0;
	st.param.b64 	[param0], %rd69;
	.param .b64 param1;
	st.param.b64 	[param1], %rd70;
	.param .b32 retval0;
	call.uni (retval0), 
	vprintf, 
	(
	param0, 
	param1
	);
	ld.param.b32 	%r85, [retval0];
	} // callseq 22
	add.s32 	%r87, %r66, 7;
	ld.global.f32 	%f33, [%rd72+28];
	cvt.f64.f32 	%fd24, %f33;
	st.local.u32 	[%rd3], %r87;
	st.local.f64 	[%rd3+8], %fd24;
	{ // callseq 23, 0
	.param .b64 param0;
	st.param.b64 	[param0], %rd69;
	.param .b64 param1;
	st.param.b64 	[param1], %rd70;
	.param .b32 retval0;
	call.uni (retval0), 
	vprintf, 
	(
	param0, 
	param1
	);
	ld.param.b32 	%r88, [retval0];
	} // callseq 23
	add.s64 	%rd73, %rd138, 8;
	and.b64  	%rd138, %rd73, 4294967295;
$L__BB0_7:
	setp.eq.s64 	%p6, %rd8, 0;
	@%p6 bra 	$L__BB0_13;
	and.b64  	%rd141, %rd52, 3;
	setp.lt.u64 	%p7, %rd8, 4;
	@%p7 bra 	$L__BB0_10;
	cvt.u32.u64 	%r90, %rd138;
	shl.b64 	%rd74, %rd138, 2;
	add.s64 	%rd75, %rd1, %rd74;
	ld.global.f32 	%f34, [%rd75];
	cvt.f64.f32 	%fd25, %f34;
	st.local.u32 	[%rd3], %r90;
	st.local.f64 	[%rd3+8], %fd25;
	mov.u64 	%rd76, $str$1;
	cvta.global.u64 	%rd77, %rd76;
	add.u64 	%rd78, %SP, 16;
	{ // callseq 24, 0
	.param .b64 param0;
	st.param.b64 	[param0], %rd77;
	.param .b64 param1;
	st.param.b64 	[param1], %rd78;
	.param .b32 retval0;
	call.uni (retval0), 
	vprintf, 
	(
	param0, 
	param1
	);
	ld.param.b32 	%r91, [retval0];
	} // callseq 24
	add.s32 	%r93, %r90, 1;
	and.b64  	%rd79, %rd74, 17179869180;
	add.s64 	%rd80, %rd1, %rd79;
	ld.global.f32 	%f35, [%rd80+4];
	cvt.f64.f32 	%fd26, %f35;
	st.local.u32 	[%rd3], %r93;
	st.local.f64 	[%rd3+8], %fd26;
	{ // callseq 25, 0
	.param .b64 param0;
	st.param.b64 	[param0], %rd77;
	.param .b64 param1;
	st.param.b64 	[param1], %rd78;
	.param .b32 retval0;
	call.uni (retval0), 
	vprintf, 
	(
	param0, 
	param1
	);
	ld.param.b32 	%r94, [retval0];
	} // callseq 25
	add.s32 	%r96, %r90, 2;
	ld.global.f32 	%f36, [%rd80+8];
	cvt.f64.f32 	%fd27, %f36;
	st.local.u32 	[%rd3], %r96;
	st.local.f64 	[%rd3+8], %fd27;
	{ // callseq 26, 0
	.param .b64 param0;
	st.param.b64 	[param0], %rd77;
	.param .b64 param1;
	st.param.b64 	[param1], %rd78;
	.param .b32 retval0;
	call.uni (retval0), 
	vprintf, 
	(
	param0, 
	param1
	);
	ld.param.b32 	%r97, [retval0];
	} // callseq 26
	add.s32 	%r99, %r90, 3;
	ld.global.f32 	%f37, [%rd80+12];
	cvt.f64.f32 	%fd28, %f37;
	st.local.u32 	[%rd3], %r99;
	st.local.f64 	[%rd3+8], %fd28;
	{ // callseq 27, 0
	.param .b64 param0;
	st.param.b64 	[param0], %rd77;
	.param .b64 param1;
	st.param.b64 	[param1], %rd78;
	.param .b32 retval0;
	call.uni (retval0), 
	vprintf, 
	(
	param0, 
	param1
	);
	ld.param.b32 	%r100, [retval0];
	} // callseq 27
	add.s64 	%rd81, %rd138, 4;
	and.b64  	%rd138, %rd81, 4294967295;
$L__BB0_10:
	setp.eq.s64 	%p8, %rd141, 0;
	@%p8 bra 	$L__BB0_13;
	mov.u64 	%rd84, $str$1;
	add.u64 	%rd86, %SP, 16;
$L__BB0_12:
	.pragma "nounroll";
	shl.b64 	%rd82, %rd138, 2;
	add.s64 	%rd83, %rd1, %rd82;
	ld.global.f32 	%f38, [%rd83];
	cvt.f64.f32 	%fd29, %f38;
	st.local.u32 	[%rd3], %rd138;
	st.local.f64 	[%rd3+8], %fd29;
	cvta.global.u64 	%rd85, %rd84;
	{ // callseq 28, 0
	.param .b64 param0;
	st.param.b64 	[param0], %rd85;
	.param .b64 param1;
	st.param.b64 	[param1], %rd86;
	.param .b32 retval0;
	call.uni (retval0), 
	vprintf, 
	(
	param0, 
	param1
	);
	ld.param.b32 	%r102, [retval0];
	} // callseq 28
	add.s64 	%rd87, %rd138, 1;
	and.b64  	%rd138, %rd87, 4294967295;
	add.s64 	%rd141, %rd141, -1;
	setp.ne.s64 	%p9, %rd141, 0;
	@%p9 bra 	$L__BB0_12;
$L__BB0_13:
	setp.eq.s64 	%p10, %rd53, 0;
	@%p10 bra 	$L__BB0_26;
	and.b64  	%rd18, %rd53, 15;
	setp.lt.u64 	%p11, %rd53, 16;
	mov.b64 	%rd146, 0;
	@%p11 bra 	$L__BB0_17;
	and.b64  	%rd146, %rd53, -16;
	neg.s64 	%rd20, %rd146;
	mov.b64 	%rd145, 0;
	mov.b32 	%r212, 7;
$L__BB0_16:
	.pragma "nounroll";
	add.s32 	%r105, %r212, -7;
	add.s64 	%rd90, %rd2, %rd145;
	ld.global.u8 	%rs1, [%rd90];
	cvt.rn.f64.u16 	%fd30, %rs1;
	st.local.u32 	[%rd3], %r105;
	st.local.f64 	[%rd3+8], %fd30;
	mov.u64 	%rd91, $str$2;
	cvta.global.u64 	%rd92, %rd91;
	add.u64 	%rd93, %SP, 16;
	{ // callseq 29, 0
	.param .b64 param0;
	st.param.b64 	[param0], %rd92;
	.param .b64 param1;
	st.param.b64 	[param1], %rd93;
	.param .b32 retval0;
	call.uni (retval0), 
	vprintf, 
	(
	param0, 
	param1
	);
	ld.param.b32 	%r106, [retval0];
	} // callseq 29
	add.s32 	%r108, %r212, -6;
	and.b64  	%rd94, %rd145, 4294967280;
	add.s64 	%rd95, %rd2, %rd94;
	ld.global.u8 	%rs2, [%rd95+1];
	cvt.rn.f64.u16 	%fd31, %rs2;
	st.local.u32 	[%rd3], %r108;
	st.local.f64 	[%rd3+8], %fd31;
	{ // callseq 30, 0
	.param .b64 param0;
	st.param.b64 	[param0], %rd92;
	.param .b64 param1;
	st.param.b64 	[param1], %rd93;
	.param .b32 retval0;
	call.uni (retval0), 
	vprintf, 
	(
	param0, 
	param1
	);
	ld.param.b32 	%r109, [retval0];
	} // callseq 30
	add.s32 	%r111, %r212, -5;
	ld.global.u8 	%rs3, [%rd95+2];
	cvt.rn.f64.u16 	%fd32, %rs3;
	st.local.u32 	[%rd3], %r111;
	st.local.f64 	[%rd3+8], %fd32;
	{ // callseq 31, 0
	.param .b64 param0;
	st.param.b64 	[param0], %rd92;
	.param .b64 param1;
	st.param.b64 	[param1], %rd93;
	.param .b32 retval0;
	call.uni (retval0), 
	vprintf, 
	(
	param0, 
	param1
	);
	ld.param.b32 	%r112, [retval0];
	} // callseq 31
	add.s32 	%r114, %r212, -4;
	ld.global.u8 	%rs4, [%rd95+3];
	cvt.rn.f64.u16 	%fd33, %rs4;
	st.local.u32 	[%rd3], %r114;
	st.local.f64 	[%rd3+8], %fd33;
	{ // callseq 32, 0
	.param .b64 param0;
	st.param.b64 	[param0], %rd92;
	.param .b64 param1;
	st.param.b64 	[param1], %rd93;
	.param .b32 retval0;
	call.uni (retval0), 
	vprintf, 
	(
	param0, 
	param1
	);
	ld.param.b32 	%r115, [retval0];
	} // callseq 32
	add.s32 	%r117, %r212, -3;
	ld.global.u8 	%rs5, [%rd95+4];
	cvt.rn.f64.u16 	%fd34, %rs5;
	st.local.u32 	[%rd3], %r117;
	st.local.f64 	[%rd3+8], %fd34;
	{ // callseq 33, 0
	.param .b64 param0;
	st.param.b64 	[param0], %rd92;
	.param .b64 param1;
	st.param.b64 	[param1], %rd93;
	.param .b32 retval0;
	call.uni (retval0), 
	vprintf, 
	(
	param0, 
	param1
	);
	ld.param.b32 	%r118, [retval0];
	} // callseq 33
	add.s32 	%r120, %r212, -2;
	ld.global.u8 	%rs6, [%rd95+5];
	cvt.rn.f64.u16 	%fd35, %rs6;
	st.local.u32 	[%rd3], %r120;
	st.local.f64 	[%rd3+8], %fd35;
	{ // callseq 34, 0
	.param .b64 param0;
	st.param.b64 	[param0], %rd92;
	.param .b64 param1;
	st.param.b64 	[param1], %rd93;
	.param .b32 retval0;
	call.uni (retval0), 
	vprintf, 
	(
	param0, 
	param1
	);
	ld.param.b32 	%r121, [retval0];
	} // callseq 34
	add.s32 	%r123, %r212, -1;
	ld.global.u8 	%rs7, [%rd95+6];
	cvt.rn.f64.u16 	%fd36, %rs7;
	st.local.u32 	[%rd3], %r123;
	st.local.f64 	[%rd3+8], %fd36;
	{ // callseq 35, 0
	.param .b64 param0;
	st.param.b64 	[param0], %rd92;
	.param .b64 param1;
	st.param.b64 	[param1], %rd93;
	.param .b32 retval0;
	call.uni (retval0), 
	vprintf, 
	(
	param0, 
	param1
	);
	ld.param.b32 	%r124, [retval0];
	} // callseq 35
	add.s32 	%r126, %r212, 8;
	ld.global.u8 	%rs8, [%rd95+7];
	cvt.rn.f64.u16 	%fd37, %rs8;
	st.local.u32 	[%rd3], %r212;
	st.local.f64 	[%rd3+8], %fd37;
	{ // callseq 36, 0
	.param .b64 param0;
	st.param.b64 	[param0], %rd92;
	.param .b64 param1;
	st.param.b64 	[param1], %rd93;
	.param .b32 retval0;
	call.uni (retval0), 
	vprintf, 
	(
	param0, 
	param1
	);
	ld.param.b32 	%r127, [retval0];
	} // callseq 36
	add.s32 	%r129, %r212, 1;
	ld.global.u8 	%rs9, [%rd95+8];
	cvt.rn.f64.u16 	%fd38, %rs9;
	st.local.u32 	[%rd3], %r129;
	st.local.f64 	[%rd3+8], %fd38;
	{ // callseq 37, 0
	.param .b64 param0;
	st.param.b64 	[param0], %rd92;
	.param .b64 param1;
	st.param.b64 	[param1], %rd93;
	.param .b32 retval0;
	call.uni (retval0), 
	vprintf, 
	(
	param0, 
	param1
	);
	ld.param.b32 	%r130, [retval0];
	} // callseq 37
	add.s32 	%r132, %r212, 2;
	ld.global.u8 	%rs10, [%rd95+9];
	cvt.rn.f64.u16 	%fd39, %rs10;
	st.local.u32 	[%rd3], %r132;
	st.local.f64 	[%rd3+8], %fd39;
	{ // callseq 38, 0
	.param .b64 param0;
	st.param.b64 	[param0], %rd92;
	.param .b64 param1;
	st.param.b64 	[param1], %rd93;
	.param .b32 retval0;
	call.uni (retval0), 
	vprintf, 
	(
	param0, 
	param1
	);
	ld.param.b32 	%r133, [retval0];
	} // callseq 38
	add.s32 	%r135, %r212, 3;
	ld.global.u8 	%rs11, [%rd95+10];
	cvt.rn.f64.u16 	%fd40, %rs11;
	st.local.u32 	[%rd3], %r135;
	st.local.f64 	[%rd3+8], %fd40;
	{ // callseq 39, 0
	.param .b64 param0;
	st.param.b64 	[param0], %rd92;
	.param .b64 param1;
	st.param.b64 	[param1], %rd93;
	.param .b32 retval0;
	call.uni (retval0), 
	vprintf, 
	(
	param0, 
	param1
	);
	ld.param.b32 	%r136, [retval0];
	} // callseq 39
	add.s32 	%r138, %r212, 4;
	ld.global.u8 	%rs12, [%rd95+11];
	cvt.rn.f64.u16 	%fd41, %rs12;
	st.local.u32 	[%rd3], %r138;
	st.local.f64 	[%rd3+8], %fd41;
	{ // callseq 40, 0
	.param .b64 param0;
	st.param.b64 	[param0], %rd92;
	.param .b64 param1;
	st.param.b64 	[param1], %rd93;
	.param .b32 retval0;
	call.uni (retval0), 
	vprintf, 
	(
	param0, 
	param1
	);
	ld.param.b32 	%r139, [retval0];
	} // callseq 40
	add.s32 	%r141, %r212, 5;
	ld.global.u8 	%rs13, [%rd95+12];
	cvt.rn.f64.u16 	%fd42, %rs13;
	st.local.u32 	[%rd3], %r141;
	st.local.f64 	[%rd3+8], %fd42;
	{ // callseq 41, 0
	.param .b64 param0;
	st.param.b64 	[param0], %rd92;
	.param .b64 param1;
	st.param.b64 	[param1], %rd93;
	.param .b32 retval0;
	call.uni (retval0), 
	vprintf, 
	(
	param0, 
	param1
	);
	ld.param.b32 	%r142, [retval0];
	} // callseq 41
	add.s32 	%r144, %r212, 6;
	ld.global.u8 	%rs14, [%rd95+13];
	cvt.rn.f64.u16 	%fd43, %rs14;
	st.local.u32 	[%rd3], %r144;
	st.local.f64 	[%rd3+8], %fd43;
	{ // callseq 42, 0
	.param .b64 param0;
	st.param.b64 	[param0], %rd92;
	.param .b64 param1;
	st.param.b64 	[param1], %rd93;
	.param .b32 retval0;
	call.uni (retval0), 
	vprintf, 
	(
	param0, 
	param1
	);
	ld.param.b32 	%r145, [retval0];
	} // callseq 42
	add.s32 	%r147, %r212, 7;
	ld.global.u8 	%rs15, [%rd95+14];
	cvt.rn.f64.u16 	%fd44, %rs15;
	st.local.u32 	[%rd3], %r147;
	st.local.f64 	[%rd3+8], %fd44;
	{ // callseq 43, 0
	.param .b64 param0;
	st.param.b64 	[param0], %rd92;
	.param .b64 param1;
	st.param.b64 	[param1], %rd93;
	.param .b32 retval0;
	call.uni (retval0), 
	vprintf, 
	(
	param0, 
	param1
	);
	ld.param.b32 	%r148, [retval0];
	} // callseq 43
	ld.global.u8 	%rs16, [%rd95+15];
	cvt.rn.f64.u16 	%fd45, %rs16;
	st.local.u32 	[%rd3], %r126;
	st.local.f64 	[%rd3+8], %fd45;
	{ // callseq 44, 0
	.param .b64 param0;
	st.param.b64 	[param0], %rd92;
	.param .b64 param1;
	st.param.b64 	[param1], %rd93;
	.param .b32 retval0;
	call.uni (retval0), 
	vprintf, 
	(
	param0, 
	param1
	);
	ld.param.b32 	%r150, [retval0];
	} // callseq 44
	add.s64 	%rd145, %rd145, 16;
	add.s64 	%rd96, %rd20, %rd145;
	add.s32 	%r212, %r212, 16;
	setp.ne.s64 	%p12, %rd96, 0;
	@%p12 bra 	$L__BB0_16;
$L__BB0_17:
	setp.eq.s64 	%p13, %rd18, 0;
	@%p13 bra 	$L__BB0_26;
	and.b64  	%rd28, %rd53, 7;
	setp.lt.u64 	%p14, %rd18, 8;
	@%p14 bra 	$L__BB0_20;
	cvt.u32.u64 	%r152, %rd146;
	add.s64 	%rd97, %rd2, %rd146;
	ld.global.u8 	%rs17, [%rd97];
	cvt.rn.f64.u16 	%fd46, %rs17;
	st.local.u32 	[%rd3], %r152;
	st.local.f64 	[%rd3+8], %fd46;
	mov.u64 	%rd98, $str$2;
	cvta.global.u64 	%rd99, %rd98;
	add.u64 	%rd100, %SP, 16;
	{ // callseq 45, 0
	.param .b64 param0;
	st.param.b64 	[param0], %rd99;
	.param .b64 param1;
	st.param.b64 	[param1], %rd100;
	.param .b32 retval0;
	call.uni (retval0), 
	vprintf, 
	(
	param0, 
	param1
	);
	ld.param.b32 	%r153, [retval0];
	} // callseq 45
	add.s32 	%r155, %r152, 1;
	and.b64  	%rd101, %rd146, 4294967295;
	add.s64 	%rd102, %rd2, %rd101;
	ld.global.u8 	%rs18, [%rd102+1];
	cvt.rn.f64.u16 	%fd47, %rs18;
	st.local.u32 	[%rd3], %r155;
	st.local.f64 	[%rd3+8], %fd47;
	{ // callseq 46, 0
	.param .b64 param0;
	st.param.b64 	[param0], %rd99;
	.param .b64 param1;
	st.param.b64 	[param1], %rd100;
	.param .b32 retval0;
	call.uni (retval0), 
	vprintf, 
	(
	param0, 
	param1
	);
	ld.param.b32 	%r156, [retval0];
	} // callseq 46
	add.s32 	%r158, %r152, 2;
	ld.global.u8 	%rs19, [%rd102+2];
	cvt.rn.f64.u16 	%fd48, %rs19;
	st.local.u32 	[%rd3], %r158;
	st.local.f64 	[%rd3+8], %fd48;
	{ // callseq 47, 0
	.param .b64 param0;
	st.param.b64 	[param0], %rd99;
	.param .b64 param1;
	st.param.b64 	[param1], %rd100;
	.param .b32 retval0;
	call.uni (retval0), 
	vprintf, 
	(
	param0, 
	param1
	);
	ld.param.b32 	%r159, [retval0];
	} // callseq 47
	add.s32 	%r161, %r152, 3;
	ld.global.u8 	%rs20, [%rd102+3];
	cvt.rn.f64.u16 	%fd49, %rs20;
	st.local.u32 	[%rd3], %r161;
	st.local.f64 	[%rd3+8], %fd49;
	{ // callseq 48, 0
	.param .b64 param0;
	st.param.b64 	[param0], %rd99;
	.param .b64 param1;
	st.param.b64 	[param1], %rd100;
	.param .b32 retval0;
	call.uni (retval0), 
	vprintf, 
	(
	param0, 
	param1
	);
	ld.param.b32 	%r162, [retval0];
	} // callseq 48
	add.s32 	%r164, %r152, 4;
	ld.global.u8 	%rs21, [%rd102+4];
	cvt.rn.f64.u16 	%fd50, %rs21;
	st.local.u32 	[%rd3], %r164;
	st.local.f64 	[%rd3+8], %fd50;
	{ // callseq 49, 0
	.param .b64 param0;
	st.param.b64 	[param0], %rd99;
	.param .b64 param1;
	st.param.b64 	[param1], %rd100;
	.param .b32 retval0;
	call.uni (retval0), 
	vprintf, 
	(
	param0, 
	param1
	);
	ld.param.b32 	%r165, [retval0];
	} // callseq 49
	add.s32 	%r167, %r152, 5;
	ld.global.u8 	%rs22, [%rd102+5];
	cvt.rn.f64.u16 	%fd51, %rs22;
	st.local.u32 	[%rd3], %r167;
	st.local.f64 	[%rd3+8], %fd51;
	{ // callseq 50, 0
	.param .b64 param0;
	st.param.b64 	[param0], %rd99;
	.param .b64 param1;
	st.param.b64 	[param1], %rd100;
	.param .b32 retval0;
	call.uni (retval0), 
	vprintf, 
	(
	param0, 
	param1
	);
	ld.param.b32 	%r168, [retval0];
	} // callseq 50
	add.s32 	%r170, %r152, 6;
	ld.global.u8 	%rs23, [%rd102+6];
	cvt.rn.f64.u16 	%fd52, %rs23;
	st.local.u32 	[%rd3], %r170;
	st.local.f64 	[%rd3+8], %fd52;
	{ // callseq 51, 0
	.param .b64 param0;
	st.param.b64 	[param0], %rd99;
	.param .b64 param1;
	st.param.b64 	[param1], %rd100;
	.param .b32 retval0;
	call.uni (retval0), 
	vprintf, 
	(
	param0, 
	param1
	);
	ld.param.b32 	%r171, [retval0];
	} // callseq 51
	add.s32 	%r173, %r152, 7;
	ld.global.u8 	%rs24, [%rd102+7];
	cvt.rn.f64.u16 	%fd53, %rs24;
	st.local.u32 	[%rd3], %r173;
	st.local.f64 	[%rd3+8], %fd53;
	{ // callseq 52, 0
	.param .b64 param0;
	st.param.b64 	[param0], %rd99;
	.param .b64 param1;
	st.param.b64 	[param1], %rd100;
	.param .b32 retval0;
	call.uni (retval0), 
	vprintf, 
	(
	param0, 
	param1
	);
	ld.param.b32 	%r174, [retval0];
	} // callseq 52
	add.s64 	%rd103, %rd146, 8;
	and.b64  	%rd146, %rd103, 4294967295;
$L__BB0_20:
	setp.eq.s64 	%p15, %rd28, 0;
	@%p15 bra 	$L__BB0_26;
	and.b64  	%rd149, %rd53, 3;
	setp.lt.u64 	%p16, %rd28, 4;
	@%p16 bra 	$L__BB0_23;
	cvt.u32.u64 	%r176, %rd146;
	add.s64 	%rd104, %rd2, %rd146;
	ld.global.u8 	%rs25, [%rd104];
	cvt.rn.f64.u16 	%fd54, %rs25;
	st.local.u32 	[%rd3], %r176;
	st.local.f64 	[%rd3+8], %fd54;
	mov.u64 	%rd105, $str$2;
	cvta.global.u64 	%rd106, %rd105;
	add.u64 	%rd107, %SP, 16;
	{ // callseq 53, 0
	.param .b64 param0;
	st.param.b64 	[param0], %rd106;
	.param .b64 param1;
	st.param.b64 	[param1], %rd107;
	.param .b32 retval0;
	call.uni (retval0), 
	vprintf, 
	(
	param0, 
	param1
	);
	ld.param.b32 	%r177, [retval0];
	} // callseq 53
	add.s32 	%r179, %r176, 1;
	and.b64  	%rd108, %rd146, 4294967295;
	add.s64 	%rd109, %rd2, %rd108;
	ld.global.u8 	%rs26, [%rd109+1];
	cvt.rn.f64.u16 	%fd55, %rs26;
	st.local.u32 	[%rd3], %r179;
	st.local.f64 	[%rd3+8], %fd55;
	{ // callseq 54, 0
	.param .b64 param0;
	st.param.b64 	[param0], %rd106;
	.param .b64 param1;
	st.param.b64 	[param1], %rd107;
	.param .b32 retval0;
	call.uni (retval0), 
	vprintf, 
	(
	param0, 
	param1
	);
	ld.param.b32 	%r180, [retval0];
	} // callseq 54
	add.s32 	%r182, %r176, 2;
	ld.global.u8 	%rs27, [%rd109+2];
	cvt.rn.f64.u16 	%fd56, %rs27;
	st.local.u32 	[%rd3], %r182;
	st.local.f64 	[%rd3+8], %fd56;
	{ // callseq 55, 0
	.param .b64 param0;
	st.param.b64 	[param0], %rd106;
	.param .b64 param1;
	st.param.b64 	[param1], %rd107;
	.param .b32 retval0;
	call.uni (retval0), 
	vprintf, 
	(
	param0, 
	param1
	);
	ld.param.b32 	%r183, [retval0];
	} // callseq 55
	add.s32 	%r185, %r176, 3;
	ld.global.u8 	%rs28, [%rd109+3];
	cvt.rn.f64.u16 	%fd57, %rs28;
	st.local.u32 	[%rd3], %r185;
	st.local.f64 	[%rd3+8], %fd57;
	{ // callseq 56, 0
	.param .b64 param0;
	st.param.b64 	[param0], %rd106;
	.param .b64 param1;
	st.param.b64 	[param1], %rd107;
	.param .b32 retval0;
	call.uni (retval0), 
	vprintf, 
	(
	param0, 
	param1
	);
	ld.param.b32 	%r186, [retval0];
	} // callseq 56
	add.s64 	%rd110, %rd146, 4;
	and.b64  	%rd146, %rd110, 4294967295;
$L__BB0_23:
	setp.eq.s64 	%p17, %rd149, 0;
	@%p17 bra 	$L__BB0_26;
	mov.u64 	%rd112, $str$2;
	add.u64 	%rd114, %SP, 16;
$L__BB0_25:
	.pragma "nounroll";
	add.s64 	%rd111, %rd2, %rd146;
	ld.global.u8 	%rs29, [%rd111];
	cvt.rn.f64.u16 	%fd58, %rs29;
	st.local.u32 	[%rd3], %rd146;
	st.local.f64 	[%rd3+8], %fd58;
	cvta.global.u64 	%rd113, %rd112;
	{ // callseq 57, 0
	.param .b64 param0;
	st.param.b64 	[param0], %rd113;
	.param .b64 param1;
	st.param.b64 	[param1], %rd114;
	.param .b32 retval0;
	call.uni (retval0), 
	vprintf, 
	(
	param0, 
	param1
	);
	ld.param.b32 	%r188, [retval0];
	} // callseq 57
	add.s64 	%rd115, %rd146, 1;
	and.b64  	%rd146, %rd115, 4294967295;
	add.s64 	%rd149, %rd149, -1;
	setp.ne.s64 	%p18, %rd149, 0;
	@%p18 bra 	$L__BB0_25;
$L__BB0_26:
	cvt.u32.u64 	%r5, %rd52;
	mov.u32 	%r190, %tid.x;
	mov.u32 	%r191, %ctaid.x;
	mov.u32 	%r6, %ntid.x;
	mad.lo.s32 	%r213, %r191, %r6, %r190;
	add.s32 	%r192, %r5, 1;
	shr.u32 	%r193, %r192, 31;
	add.s32 	%r194, %r192, %r193;
	shr.s32 	%r8, %r194, 1;
	setp.ge.s32 	%p19, %r213, %r8;
	@%p19 bra 	$L__BB0_32;
	cvt.rn.f32.s32 	%f1, %r5;
	mov.u32 	%r195, %nctaid.x;
	mul.lo.s32 	%r9, %r195, %r6;
$L__BB0_28:
	shl.b32 	%r11, %r213, 1;
	mul.wide.s32 	%rd116, %r11, 4;
	add.s64 	%rd117, %rd1, %rd116;
	ld.global.f32 	%f56, [%rd117];
	or.b32  	%r214, %r11, 1;
	cvt.rn.f32.s32 	%f39, %r214;
	add.s32 	%r196, %r11, 2;
	cvt.rn.f32.s32 	%f40, %r196;
	min.f32 	%f3, %f40, %f1;
	setp.leu.f32 	%p20, %f3, %f39;
	mov.f32 	%f57, %f56;
	@%p20 bra 	$L__BB0_31;
	mov.f32 	%f57, %f56;
$L__BB0_30:
	mul.wide.s32 	%rd118, %r214, 4;
	add.s64 	%rd119, %rd1, %rd118;
	ld.global.f32 	%f41, [%rd119];
	min.f32 	%f56, %f56, %f41;
	max.f32 	%f57, %f57, %f41;
	add.s32 	%r214, %r214, 1;
	cvt.rn.f32.s32 	%f42, %r214;
	setp.gt.f32 	%p21, %f3, %f42;
	@%p21 bra 	$L__BB0_30;
$L__BB0_31:
	sub.f32 	%f43, %f57, %f56;
	div.rn.f32 	%f44, %f43, 0f40E00000;
	add.s64 	%rd121, %rd2, %rd116;
	st.global.f32 	[%rd121], %f44;
	st.global.f32 	[%rd121+4], %f56;
	add.s32 	%r213, %r213, %r9;
	setp.lt.s32 	%p22, %r213, %r8;
	@%p22 bra 	$L__BB0_28;
$L__BB0_32:
	cvt.rn.f32.s32 	%f45, %r5;
	mul.f32 	%f46, %f45, 0f3F000000;
	cvt.rpi.f32.f32 	%f47, %f46;
	add.f32 	%f48, %f47, %f47;
	cvt.rzi.u64.f32 	%rd38, %f48;
	setp.eq.s64 	%p23, %rd38, 0;
	@%p23 bra 	$L__BB0_39;
	add.u64 	%rd123, %SP, 0;
	add.u64 	%rd39, %SPL, 0;
	and.b64  	%rd154, %rd38, 3;
	setp.lt.u64 	%p24, %rd38, 4;
	mov.b64 	%rd155, 0;
	@%p24 bra 	$L__BB0_36;
	and.b64  	%rd155, %rd38, -4;
	neg.s64 	%rd42, %rd155;
	mov.b64 	%rd152, 0;
	mov.b32 	%r215, 1;
	mov.u64 	%rd151, %rd2;
$L__BB0_35:
	add.s32 	%r198, %r215, -1;
	ld.global.f32 	%f49, [%rd151];
	cvt.f64.f32 	%fd59, %f49;
	st.local.u32 	[%rd39], %r198;
	st.local.f64 	[%rd39+8], %fd59;
	mov.u64 	%rd125, $str;
	cvta.global.u64 	%rd126, %rd125;
	{ // callseq 58, 0
	.param .b64 param0;
	st.param.b64 	[param0], %rd126;
	.param .b64 param1;
	st.param.b64 	[param1], %rd123;
	.param .b32 retval0;
	call.uni (retval0), 
	vprintf, 
	(
	param0, 
	param1
	);
	ld.param.b32 	%r199, [retval0];
	} // callseq 58
	add.s32 	%r201, %r215, 2;
	shl.b64 	%rd128, %rd152, 2;
	and.b64  	%rd129, %rd128, 17179869168;
	add.s64 	%rd130, %rd2, %rd129;
	ld.global.f32 	%f50, [%rd130+4];
	cvt.f64.f32 	%fd60, %f50;
	st.local.u32 	[%rd39], %r215;
	st.local.f64 	[%rd39+8], %fd60;
	{ // callseq 59, 0
	.param .b64 param0;
	st.param.b64 	[param0], %rd126;
	.param .b64 param1;
	st.param.b64 	[param1], %rd123;
	.param .b32 retval0;
	call.uni (retval0), 
	vprintf, 
	(
	param0, 
	param1
	);
	ld.param.b32 	%r202, [retval0];
	} // callseq 59
	add.s32 	%r204, %r215, 1;
	ld.global.f32 	%f51, [%rd130+8];
	cvt.f64.f32 	%fd61, %f51;
	st.local.u32 	[%rd39], %r204;
	st.local.f64 	[%rd39+8], %fd61;
	{ // callseq 60, 0
	.param .b64 param0;
	st.param.b64 	[param0], %rd126;
	.param .b64 param1;
	st.param.b64 	[param1], %rd123;
	.param .b32 retval0;
	call.uni (retval0), 
	vprintf, 
	(
	param0, 
	param1
	);
	ld.param.b32 	%r205, [retval0];
	} // callseq 60
	ld.global.f32 	%f52, [%rd130+12];
	cvt.f64.f32 	%fd62, %f52;
	st.local.u32 	[%rd39], %r201;
	st.local.f64 	[%rd39+8], %fd62;
	{ // callseq 61, 0
	.param .b64 param0;
	st.param.b64 	[param0], %rd126;
	.param .b64 param1;
	st.param.b64 	[param1], %rd123;
	.param .b32 retval0;
	call.uni (retval0), 
	vprintf, 
	(
	param0, 
	param1
	);
	ld.param.b32 	%r207, [retval0];
	} // callseq 61
	add.s64 	%rd152, %rd152, 4;
	add.s64 	%rd131, %rd42, %rd152;
	add.s32 	%r215, %r215, 4;
	add.s64 	%rd151, %rd151, 16;
	setp.ne.s64 	%p25, %rd131, 0;
	@%p25 bra 	$L__BB0_35;
$L__BB0_36:
	setp.eq.s64 	%p26, %rd154, 0;
	@%p26 bra 	$L__BB0_39;
	mov.u64 	%rd134, $str;
$L__BB0_38:
	.pragma "nounroll";
	shl.b64 	%rd132, %rd155, 2;
	add.s64 	%rd133, %rd2, %rd132;
	ld.global.f32 	%f53, [%rd133];
	cvt.f64.f32 	%fd63, %f53;
	st.local.u32 	[%rd39], %rd155;
	st.local.f64 	[%rd39+8], %fd63;
	cvta.global.u64 	%rd135, %rd134;
	{ // callseq 62, 0
	.param .b64 param0;
	st.param.b64 	[param0], %rd135;
	.param .b64 param1;
	st.param.b64 	[param1], %rd123;
	.param .b32 retval0;
	call.uni (retval0), 
	vprintf, 
	(
	param0, 
	param1
	);
	ld.param.b32 	%r209, [retval0];
	} // callseq 62
	add.s64 	%rd137, %rd155, 1;
	and.b64  	%rd155, %rd137, 4294967295;
	add.s64 	%rd154, %rd154, -1;
	setp.ne.s64 	%p27, %rd154, 0;
	@%p27 bra 	$L__BB0_38;
$L__BB0_39:
	ret;

}
	// .globl	_ZN3cub18CUB_300001_SM_10006detail11EmptyKernelIvEEvv
.visible .entry _ZN3cub18CUB_300001_SM_10006detail11EmptyKernelIvEEvv()
{


	ret;

}
	// .globl	_ZN3cub18CUB_300001_SM_10006detail8for_each13static_kernelINS2_12policy_hub_t12policy_500_tElN6thrust24THRUST_300001_SM_1000_NS8cuda_cub6__fill7functorINS7_10device_ptrIfEEfEEEEvT0_T1_
.visible .entry _ZN3cub18CUB_300001_SM_10006detail8for_each13static_kernelINS2_12policy_hub_t12policy_500_tElN6thrust24THRUST_300001_SM_1000_NS8cuda_cub6__fill7functorINS7_10device_ptrIfEEfEEEEvT0_T1_(
	.param .u64 _ZN3cub18CUB_300001_SM_10006detail8for_each13static_kernelINS2_12policy_hub_t12policy_500_tElN6thrust24THRUST_300001_SM_1000_NS8cuda_cub6__fill7functorINS7_10device_ptrIfEEfEEEEvT0_T1__param_0,
	.param .align 8 .b8 _ZN3cub18CUB_300001_SM_10006detail8for_each13static_kernelINS2_12policy_hub_t12policy_500_tElN6thrust24THRUST_300001_SM_1000_NS8cuda_cub6__fill7functorINS7_10device_ptrIfEEfEEEEvT0_T1__param_1[16]
)
.maxntid 256
{
	.reg .pred 	%p<4>;
	.reg .b16 	%rs<5>;
	.reg .b32 	%r<10>;
	.reg .b32 	%f<3>;
	.reg .b64 	%rd<17>;

	ld.param.f32 	%f2, [_ZN3cub18CUB_300001_SM_10006detail8for_each13static_kernelINS2_12policy_hub_t12policy_500_tElN6thrust24THRUST_300001_SM_1000_NS8cuda_cub6__fill7functorINS7_10device_ptrIfEEfEEEEvT0_T1__param_1+8];
	ld.param.u64 	%rd5, [_ZN3cub18CUB_300001_SM_10006detail8for_each13static_kernelINS2_12policy_hub_t12policy_500_tElN6thrust24THRUST_300001_SM_1000_NS8cuda_cub6__fill7functorINS7_10device_ptrIfEEfEEEEvT0_T1__param_1];
	ld.param.u64 	%rd6, [_ZN3cub18CUB_300001_SM_10006detail8for_each13static_kernelINS2_12policy_hub_t12policy_500_tElN6thrust24THRUST_300001_SM_1000_NS8cuda_cub6__fill7functorINS7_10device_ptrIfEEfEEEEvT0_T1__param_0];
	mov.u32 	%r7, %ctaid.x;
	mul.wide.u32 	%rd1, %r7, 512;
	sub.s64 	%rd2, %rd6, %rd1;
	setp.lt.s64 	%p1, %rd2, 512;
	@%p1 bra 	$L__BB2_2;
	mov.u32 	%r9, %tid.x;
	cvta.to.global.u64 	%rd12, %rd5;
	cvt.u64.u32 	%rd13, %r9;
	add.s64 	%rd14, %rd1, %rd13;
	shl.b64 	%rd15, %rd14, 2;
	add.s64 	%rd16, %rd12, %rd15;
	st.global.f32 	[%rd16], %f2;
	st.global.f32 	[%rd16+1024], %f2;
	bra.uni 	$L__BB2_6;
$L__BB2_2:
	cvta.to.global.u64 	%rd7, %rd5;
	mov.u32 	%r1, %tid.x;
	cvt.s64.s32 	%rd3, %rd2;
	cvt.u64.u32 	%rd8, %r1;
	setp.le.s64 	%p2, %rd3, %rd8;
	add.s64 	%rd9, %rd1, %rd8;
	shl.b64 	%rd10, %rd9, 2;
	add.s64 	%rd4, %rd7, %rd10;
	@%p2 bra 	$L__BB2_4;
	st.global.f32 	[%rd4], %f2;
$L__BB2_4:
	add.s32 	%r8, %r1, 256;
	cvt.u64.u32 	%rd11, %r8;
	setp.le.s64 	%p3, %rd3, %rd11;
	@%p3 bra 	$L__BB2_6;
	st.global.f32 	[%rd4+1024], %f2;
$L__BB2_6:
	ret;

}


// ===== COMPILED SASS (sm_100) =====

	.target	sm_100

	.elftype	@"ET_EXEC"


//--------------------- .note.nv.tkinfo           --------------------------
	.section	.note.nv.tkinfo,"",@"SHT_NOTE"
	.sectionflags	@"SHF_NOTE_NV_TKINFO"
	.tkinfo
        /*0018*/ 	.word	0x00000002
        /*0030*/ 	.string	""
        /*0030*/ 	.string	"ptxas"
        /*0030*/ 	.string	"Cuda compilation tools, release 13.0, V13.0.88"
        /*0030*/ 	.string	"Build cuda_13.0.r13.0/compiler.36424714_0"
        /*0030*/ 	.string	"-arch sm_100 -m 64 "



//--------------------- .note.nv.cuinfo           --------------------------
	.section	.note.nv.cuinfo,"",@"SHT_NOTE"
	.sectionflags	@"SHF_NOTE_NV_CUINFO"
        /*0018*/ 	.short	0x0002
        /*001a*/ 	.short	0x0064
        /*001c*/ 	.short	0x0082
	.zero		2


//--------------------- .nv.info                  --------------------------
	.section	.nv.info,"",@"SHT_CUDA_INFO"
	.align	4


	//----- nvinfo : EIATTR_REGCOUNT
	.align		4
        /*0000*/ 	.byte	0x04, 0x2f
        /*0002*/ 	.short	(.L_47 - .L_46)
	.align		4
.L_46:
        /*0004*/ 	.word	index@(_Z7kernel1PKfPhmm)
        /*0008*/ 	.word	0x00000025


	//----- nvinfo : EIATTR_FRAME_SIZE
	.align		4
.L_47:
        /*000c*/ 	.byte	0x04, 0x11
        /*000e*/ 	.short	(.L_49 - .L_48)
	.align		4
.L_48:
        /*0010*/ 	.word	index@($__internal_0_$__cuda_sm3x_div_rn_noftz_f32_slowpath)
        /*0014*/ 	.word	0x00000020


	//----- nvinfo : EIATTR_FRAME_SIZE
	.align		4
.L_49:
        /*0018*/ 	.byte	0x04, 0x11
        /*001a*/ 	.short	(.L_51 - .L_50)
	.align		4
.L_50:
        /*001c*/ 	.word	index@(_Z7kernel1PKfPhmm)
        /*0020*/ 	.word	0x00000020


	//----- nvinfo : EIATTR_REGCOUNT
	.align		4
.L_51:
        /*0024*/ 	.byte	0x04, 0x2f
        /*0026*/ 	.short	(.L_53 - .L_52)
	.align		4
.L_52:
        /*0028*/ 	.word	index@(_ZN3cub18CUB_300001_SM_10006detail11EmptyKernelIvEEvv)
        /*002c*/ 	.word	0x00000004


	//----- nvinfo : EIATTR_FRAME_SIZE
	.align		4
.L_53:
        /*0030*/ 	.byte	0x04, 0x11
        /*0032*/ 	.short	(.L_55 - .L_54)
	.align		4
.L_54:
        /*0034*/ 	.word	index@(_ZN3cub18CUB_300001_SM_10006detail11EmptyKernelIvEEvv)
        /*0038*/ 	.word	0x00000000


	//----- nvinfo : EIATTR_REGCOUNT
	.align		4
.L_55:
        /*003c*/ 	.byte	0x04, 0x2f
        /*003e*/ 	.short	(.L_57 - .L_56)
	.align		4
.L_56:
        /*0040*/ 	.word	index@(_ZN3cub18CUB_300001_SM_10006detail8for_each13static_kernelINS2_12policy_hub_t12policy_500_tElN6thrust24THRUST_300001_SM_1000_NS8cuda_cub6__fill7functorINS7_10device_ptrIfEEfEEEEvT0_T1_)
        /*0044*/ 	.word	0x00000008


	//----- nvinfo : EIATTR_FRAME_SIZE
	.align		4
.L_57:
        /*0048*/ 	.byte	0x04, 0x11
        /*004a*/ 	.short	(.L_59 - .L_58)
	.align		4
.L_58:
        /*004c*/ 	.word	index@(_ZN3cub18CUB_300001_SM_10006detail8for_each13static_kernelINS2_12policy_hub_t12policy_500_tElN6thrust24THRUST_300001_SM_1000_NS8cuda_cub6__fill7functorINS7_10device_ptrIfEEfEEEEvT0_T1_)
        /*0050*/ 	.word	0x00000000


	//----- nvinfo : EIATTR_MIN_STACK_SIZE
	.align		4
.L_59:
        /*0054*/ 	.byte	0x04, 0x12
        /*0056*/ 	.short	(.L_61 - .L_60)
	.align		4
.L_60:
        /*0058*/ 	.word	index@(_ZN3cub18CUB_300001_SM_10006detail8for_each13static_kernelINS2_12policy_hub_t12policy_500_tElN6thrust24THRUST_300001_SM_1000_NS8cuda_cub6__fill7functorINS7_10device_ptrIfEEfEEEEvT0_T1_)
        /*005c*/ 	.word	0x00000000


	//----- nvinfo : EIATTR_MIN_STACK_SIZE
	.align		4
.L_61:
        /*0060*/ 	.byte	0x04, 0x12
        /*0062*/ 	.short	(.L_63 - .L_62)
	.align		4
.L_62:
        /*0064*/ 	.word	index@(_ZN3cub18CUB_300001_SM_10006detail11EmptyKernelIvEEvv)
        /*0068*/ 	.word	0x00000000


	//----- nvinfo : EIATTR_MIN_STACK_SIZE
	.align		4
.L_63:
        /*006c*/ 	.byte	0x04, 0x12
        /*006e*/ 	.short	(.L_65 - .L_64)
	.align		4
.L_64:
        /*0070*/ 	.word	index@(_Z7kernel1PKfPhmm)
        /*0074*/ 	.word	0x00000020
.L_65:


//--------------------- .nv.compat                --------------------------
	.section	.nv.compat,"",@"SHT_CUDA_COMPAT_INFO"
	.align	4
        /*0000*/ 	.byte	0x02, 0x09, 0x00, 0x00, 0x02, 0x02, 0x01, 0x00, 0x02, 0x05, 0x05, 0x00, 0x03, 0x07, 0x01, 0x01
        /*0010*/ 	.byte	0x02, 0x03, 0x00, 0x00, 0x02, 0x06, 0x01, 0x00, 0x04, 0x0b, 0x08, 0x00, 0x01, 0x00, 0x00, 0x00
        /*0020*/ 	.byte	0x00, 0x00, 0x00, 0x00


//--------------------- .nv.info._ZN3cub18CUB_300001_SM_10006detail8for_each13static_kernelINS2_12policy_hub_t12policy_500_tElN6thrust24THRUST_300001_SM_1000_NS8cuda_cub6__fill7functorINS7_10device_ptrIfEEfEEEEvT0_T1_ --------------------------
	.section	.nv.info._ZN3cub18CUB_300001_SM_10006detail8for_each13static_kernelINS2_12policy_hub_t12policy_500_tElN6thrust24THRUST_300001_SM_1000_NS8cuda_cub6__fill7functorINS7_10device_ptrIfEEfEEEEvT0_T1_,"",@"SHT_CUDA_INFO"
	.sectionflags	@""
	.align	4


	//----- nvinfo : EIATTR_CUDA_API_VERSION
	.align		4
        /*0000*/ 	.byte	0x04, 0x37
        /*0002*/ 	.short	(.L_67 - .L_66)
.L_66:
        /*0004*/ 	.word	0x00000082


	//----- nvinfo : EIATTR_KPARAM_INFO
	.align		4
.L_67:
        /*0008*/ 	.byte	0x04, 0x17
        /*000a*/ 	.short	(.L_69 - .L_68)
.L_68:
        /*000c*/ 	.word	0x00000000
        /*0010*/ 	.short	0x0001
        /*0012*/ 	.short	0x0008
        /*0014*/ 	.byte	0x00, 0xf0, 0x41, 0x00


	//----- nvinfo : EIATTR_KPARAM_INFO
	.align		4
.L_69:
        /*0018*/ 	.byte	0x04, 0x17
        /*001a*/ 	.short	(.L_71 - .L_70)
.L_70:
        /*001c*/ 	.word	0x00000000
        /*0020*/ 	.short	0x0000
        /*0022*/ 	.short	0x0000
        /*0024*/ 	.byte	0x00, 0xf0, 0x21, 0x00


	//----- nvinfo : EIATTR_SPARSE_MMA_MASK
	.align		4
.L_71:
        /*0028*/ 	.byte	0x03, 0x50
        /*002a*/ 	.short	0x0000


	//----- nvinfo : EIATTR_MAXREG_COUNT
	.align		4
        /*002c*/ 	.byte	0x03, 0x1b
        /*002e*/ 	.short	0x00ff


	//----- nvinfo : EIATTR_MERCURY_ISA_VERSION
	.align		4
        /*0030*/ 	.byte	0x03, 0x5f
        /*0032*/ 	.short	0x0101


	//----- nvinfo : EIATTR_VRC_CTA_INIT_COUNT
	.align		4
        /*0034*/ 	.byte	0x02, 0x4a
	.zero		1
	.zero		1


	//----- nvinfo : EIATTR_EXIT_INSTR_OFFSETS
	.align		4
        /*0038*/ 	.byte	0x04, 0x1c
        /*003a*/ 	.short	(.L_73 - .L_72)


	//   ....[0]....
.L_72:
        /*003c*/ 	.word	0x00000130


	//   ....[1]....
        /*0040*/ 	.word	0x00000240


	//   ....[2]....
        /*0044*/ 	.word	0x00000270


	//----- nvinfo : EIATTR_MAX_THREADS
	.align		4
.L_73:
        /*0048*/ 	.byte	0x04, 0x05
        /*004a*/ 	.short	(.L_75 - .L_74)
.L_74:
        /*004c*/ 	.word	0x00000100
        /*0050*/ 	.word	0x00000001
        /*0054*/ 	.word	0x00000001


	//----- nvinfo : EIATTR_CBANK_PARAM_SIZE
	.align		4
.L_75:
        /*0058*/ 	.byte	0x03, 0x19
        /*005a*/ 	.short	0x0018


	//----- nvinfo : EIATTR_PARAM_CBANK
	.align		4
        /*005c*/ 	.byte	0x04, 0x0a
        /*005e*/ 	.short	(.L_77 - .L_76)
	.align		4
.L_76:
        /*0060*/ 	.word	index@(.nv.constant0._ZN3cub18CUB_300001_SM_10006detail8for_each13static_kernelINS2_12policy_hub_t12policy_500_tElN6thrust24THRUST_300001_SM_1000_NS8cuda_cub6__fill7functorINS7_10device_ptrIfEEfEEEEvT0_T1_)
        /*0064*/ 	.short	0x0380
        /*0066*/ 	.short	0x0018


	//----- nvinfo : EIATTR_SW_WAR
	.align		4
.L_77:
        /*0068*/ 	.byte	0x04, 0x36
        /*006a*/ 	.short	(.L_79 - .L_78)
.L_78:
        /*006c*/ 	.word	0x00000008
.L_79:


//--------------------- .nv.info._ZN3cub18CUB_300001_SM_10006detail11EmptyKernelIvEEvv --------------------------
	.section	.nv.info._ZN3cub18CUB_300001_SM_10006detail11EmptyKernelIvEEvv,"",@"SHT_CUDA_INFO"
	.sectionflags	@""
	.align	4


	//----- nvinfo : EIATTR_CUDA_API_VERSION
	.align		4
        /*0000*/ 	.byte	0x04, 0x37
        /*0002*/ 	.short	(.L_81 - .L_80)
.L_80:
        /*0004*/ 	.word	0x00000082


	//----- nvinfo : EIATTR_SPARSE_MMA_MASK
	.align		4
.L_81:
        /*0008*/ 	.byte	0x03, 0x50
        /*000a*/ 	.short	0x0000


	//----- nvinfo : EIATTR_MAXREG_COUNT
	.align		4
        /*000c*/ 	.byte	0x03, 0x1b
        /*000e*/ 	.short	0x00ff


	//----- nvinfo : EIATTR_MERCURY_ISA_VERSION
	.align		4
        /*0010*/ 	.byte	0x03, 0x5f
        /*0012*/ 	.short	0x0101


	//----- nvinfo : EIATTR_VRC_CTA_INIT_COUNT
	.align		4
        /*0014*/ 	.byte	0x02, 0x4a
	.zero		1
	.zero		1


	//----- nvinfo : EIATTR_EXIT_INSTR_OFFSETS
	.align		4
        /*0018*/ 	.byte	0x04, 0x1c
        /*001a*/ 	.short	(.L_83 - .L_82)


	//   ....[0]....
.L_82:
        /*001c*/ 	.word	0x00000010


	//----- nvinfo : EIATTR_SW_WAR
	.align		4
.L_83:
        /*0020*/ 	.byte	0x04, 0x36
        /*0022*/ 	.short	(.L_85 - .L_84)
.L_84:
        /*0024*/ 	.word	0x00000008
.L_85:


//--------------------- .nv.info._Z7kernel1PKfPhmm --------------------------
	.section	.nv.info._Z7kernel1PKfPhmm,"",@"SHT_CUDA_INFO"
	.sectionflags	@""
	.align	4


	//----- nvinfo : EIATTR_CUDA_API_VERSION
	.align		4
        /*0000*/ 	.byte	0x04, 0x37
        /*0002*/ 	.short	(.L_87 - .L_86)
.L_86:
        /*0004*/ 	.word	0x00000082


	//----- nvinfo : EIATTR_KPARAM_INFO
	.align		4
.L_87:
        /*0008*/ 	.byte	0x04, 0x17
        /*000a*/ 	.short	(.L_89 - .L_88)
.L_88:
        /*000c*/ 	.word	0x00000000
        /*0010*/ 	.short	0x0003
        /*0012*/ 	.short	0x0018
        /*0014*/ 	.byte	0x00, 0xf0, 0x21, 0x00


	//----- nvinfo : EIATTR_KPARAM_INFO
	.align		4
.L_89:
        /*0018*/ 	.byte	0x04, 0x17
        /*001a*/ 	.short	(.L_91 - .L_90)
.L_90:
        /*001c*/ 	.word	0x00000000
        /*0020*/ 	.short	0x0002
        /*0022*/ 	.short	0x0010
        /*0024*/ 	.byte	0x00, 0xf0, 0x21, 0x00


	//----- nvinfo : EIATTR_KPARAM_INFO
	.align		4
.L_91:
        /*0028*/ 	.byte	0x04, 0x17
        /*002a*/ 	.short	(.L_93 - .L_92)
.L_92:
        /*002c*/ 	.word	0x00000000
        /*0030*/ 	.short	0x0001
        /*0032*/ 	.short	0x0008
        /*0034*/ 	.byte	0x00, 0xf5, 0x21, 0x00


	//----- nvinfo : EIATTR_KPARAM_INFO
	.align		4
.L_93:
        /*0038*/ 	.byte	0x04, 0x17
        /*003a*/ 	.short	(.L_95 - .L_94)
.L_94:
        /*003c*/ 	.word	0x00000000
        /*0040*/ 	.short	0x0000
        /*0042*/ 	.short	0x0000
        /*0044*/ 	.byte	0x00, 0xf5, 0x21, 0x00


	//----- nvinfo : EIATTR_SPARSE_MMA_MASK
	.align		4
.L_95:
        /*0048*/ 	.byte	0x03, 0x50
        /*004a*/ 	.short	0x0000


	//----- nvinfo : EIATTR_MAXREG_COUNT
	.align		4
        /*004c*/ 	.byte	0x03, 0x1b
        /*004e*/ 	.short	0x00ff


	//----- nvinfo : EIATTR_EXTERNS
	.align		4
        /*0050*/ 	.byte	0x04, 0x0f
        /*0052*/ 	.short	(.L_97 - .L_96)


	//   ....[0]....
	.align		4
.L_96:
        /*0054*/ 	.word	index@(vprintf)


	//----- nvinfo : EIATTR_MERCURY_ISA_VERSION
	.align		4
.L_97:
        /*0058*/ 	.byte	0x03, 0x5f
        /*005a*/ 	.short	0x0101


	//----- nvinfo : EIATTR_VRC_CTA_INIT_COUNT
	.align		4
        /*005c*/ 	.byte	0x02, 0x4a
	.zero		1
	.zero		1


	//----- nvinfo : EIATTR_SYSCALL_OFFSETS
	.align		4
        /*0060*/ 	.byte	0x04, 0x46
        /*0062*/ 	.short	(.L_99 - .L_98)


	//   ....[0]....
.L_98:
        /*0064*/ 	.word	0x00000300


	//   ....[1]....
        /*0068*/ 	.word	0x00000430


	//   ....[2]....
        /*006c*/ 	.word	0x00000500


	//   ....[3]....
        /*0070*/ 	.word	0x000005d0


	//   ....[4]....
        /*0074*/ 	.word	0x000006a0


	//   ....[5]....
        /*0078*/ 	.word	0x00000770


	//   ....[6]....
        /*007c*/ 	.word	0x00000840


	//   ....[7]....
        /*0080*/ 	.word	0x00000910


	//   ....[8]....
        /*0084*/ 	.word	0x000009e0


	//   ....[9]....
        /*0088*/ 	.word	0x00000ab0


	//   ....[10]....
        /*008c*/ 	.word	0x00000b80


	//   ....[11]....
        /*0090*/ 	.word	0x00000c50


	//   ....[12]....
        /*0094*/ 	.word	0x00000d20


	//   ....[13]....
        /*0098*/ 	.word	0x00000df0


	//   ....[14]....
        /*009c*/ 	.word	0x00000ec0


	//   ....[15]....
        /*00a0*/ 	.word	0x00000f80


	//   ....[16]....
        /*00a4*/ 	.word	0x00001200


	//   ....[17]....
        /*00a8*/ 	.word	0x00001320


	//   ....[18]....
        /*00ac*/ 	.word	0x000013f0


	//   ....[19]....
        /*00b0*/ 	.word	0x000014c0


	//   ....[20]....
        /*00b4*/ 	.word	0x00001590


	//   ....[21]....
        /*00b8*/ 	.word	0x00001660


	//   ....[22]....
        /*00bc*/ 	.word	0x00001730


	//   ....[23]....
        /*00c0*/ 	.word	0x00001800


	//   ....[24]....
        /*00c4*/ 	.word	0x00001a00


	//   ....[25]....
        /*00c8*/ 	.word	0x00001b20


	//   ....[26]....
        /*00cc*/ 	.word	0x00001bf0


	//   ....[27]....
        /*00d0*/ 	.word	0x00001cc0


	//   ....[28]....
        /*00d4*/ 	.word	0x00001e80


	//   ....[29]....
        /*00d8*/ 	.word	0x00002100


	//   ....[30]....
        /*00dc*/ 	.word	0x00002200


	//   ....[31]....
        /*00e0*/ 	.word	0x000022d0


	//   ....[32]....
        /*00e4*/ 	.word	0x000023a0


	//   ....[33]....
        /*00e8*/ 	.word	0x00002470


	//   ....[34]....
        /*00ec*/ 	.word	0x00002540


	//   ....[35]....
        /*00f0*/ 	.word	0x00002610


	//   ....[36]....
        /*00f4*/ 	.word	0x000026e0


	//   ....[37]....
        /*00f8*/ 	.word	0x000027b0


	//   ....[38]....
        /*00fc*/ 	.word	0x00002880


	//   ....[39]....
        /*0100*/ 	.word	0x00002950


	//   ....[40]....
        /*0104*/ 	.word	0x00002a20


	//   ....[41]....
        /*0108*/ 	.word	0x00002af0


	//   ....[42]....
        /*010c*/ 	.word	0x00002bc0


	//   ....[43]....
        /*0110*/ 	.word	0x00002c90


	//   ....[44]....
        /*0114*/ 	.word	0x00002d50


	//   ....[45]....
        /*0118*/ 	.word	0x00002f90


	//   ....[46]....
        /*011c*/ 	.word	0x00003090


	//   ....[47]....
        /*0120*/ 	.word	0x00003160


	//   ....[48]....
        /*0124*/ 	.word	0x00003230


	//   ....[49]....
        /*0128*/ 	.word	0x00003300


	//   ....[50]....
        /*012c*/ 	.word	0x000033d0


	//   ....[51]....
        /*0130*/ 	.word	0x000034a0


	//   ....[52]....
        /*0134*/ 	.word	0x00003570


	//   ....[53]....
        /*0138*/ 	.word	0x00003750


	//   ....[54]....
        /*013c*/ 	.word	0x00003850


	//   ....[55]....
        /*0140*/ 	.word	0x00003920


	//   ....[56]....
        /*0144*/ 	.word	0x000039f0


	//   ....[57]....
        /*0148*/ 	.word	0x00003bb0


	//   ....[58]....
        /*014c*/ 	.word	0x00004220


	//   ....[59]....
        /*0150*/ 	.word	0x00004360


	//   ....[60]....
        /*0154*/ 	.word	0x00004430


	//   ....[61]....
        /*0158*/ 	.word	0x000044f0


	//   ....[62]....
        /*015c*/ 	.word	0x00004720


	//----- nvinfo : EIATTR_EXIT_INSTR_OFFSETS
	.align		4
.L_99:
        /*0160*/ 	.byte	0x04, 0x1c
        /*0162*/ 	.short	(.L_101 - .L_100)


	//   ....[0]....
.L_100:
        /*0164*/ 	.word	0x00004040


	//   ....[1]....
        /*0168*/ 	.word	0x000045d0


	//   ....[2]....
        /*016c*/ 	.word	0x00004770


	//----- nvinfo : EIATTR_CRS_STACK_SIZE
	.align		4
.L_101:
        /*0170*/ 	.byte	0x04, 0x1e
        /*0172*/ 	.short	(.L_103 - .L_102)
.L_102:
        /*0174*/ 	.word	0x00000000


	//----- nvinfo : EIATTR_CBANK_PARAM_SIZE
	.align		4
.L_103:
        /*0178*/ 	.byte	0x03, 0x19
        /*017a*/ 	.short	0x0020


	//----- nvinfo : EIATTR_PARAM_CBANK
	.align		4
        /*017c*/ 	.byte	0x04, 0x0a
        /*017e*/ 	.short	(.L_105 - .L_104)
	.align		4
.L_104:
        /*0180*/ 	.word	index@(.nv.constant0._Z7kernel1PKfPhmm)
        /*0184*/ 	.short	0x0380
        /*0186*/ 	.short	0x0020


	//----- nvinfo : EIATTR_SW_WAR
	.align		4
.L_105:
        /*0188*/ 	.byte	0x04, 0x36
        /*018a*/ 	.short	(.L_107 - .L_106)
.L_106:
        /*018c*/ 	.word	0x00000008
.L_107:


//--------------------- .nv.callgraph             --------------------------
	.section	.nv.callgraph,"",@"SHT_CUDA_CALLGRAPH"
	.align	4
	.sectionentsize	8
	.align		4
        /*0000*/ 	.word	0x00000000
	.align		4
        /*0004*/ 	.word	0xffffffff
	.align		4
        /*0008*/ 	.word	index@(_Z7kernel1PKfPhmm)
	.align		4
        /*000c*/ 	.word	index@(vprintf)
	.align		4
        /*0010*/ 	.word	0x00000000
	.align		4
        /*0014*/ 	.word	0xfffffffe
	.align		4
        /*0018*/ 	.word	0x00000000
	.align		4
        /*001c*/ 	.word	0xfffffffd
	.align		4
        /*0020*/ 	.word	0x00000000
	.align		4
        /*0024*/ 	.word	0xfffffffc


//--------------------- .nv.constant4             --------------------------
	.section	.nv.constant4,"a",@progbits
	.align	8
	.align		8
.nv.constant4:
        /*0000*/ 	.dword	_ZN34_INTERNAL_70c6a16a_4_k_cu_ce837f194cuda3std3__45__cpo5beginE
	.align		8
        /*0008*/ 	.dword	_ZN34_INTERNAL_70c6a16a_4_k_cu_ce837f194cuda3std3__45__cpo3endE
	.align		8
        /*0010*/ 	.dword	_ZN34_INTERNAL_70c6a16a_4_k_cu_ce837f194cuda3std3__45__cpo6cbeginE
	.align		8
        /*0018*/ 	.dword	_ZN34_INTERNAL_70c6a16a_4_k_cu_ce837f194cuda3std3__45__cpo4cendE
	.align		8
        /*0020*/ 	.dword	_ZN34_INTERNAL_70c6a16a_4_k_cu_ce837f194cuda3std3__45__cpo6rbeginE
	.align		8
        /*0028*/ 	.dword	_ZN34_INTERNAL_70c6a16a_4_k_cu_ce837f194cuda3std3__45__cpo4rendE
	.align		8
        /*0030*/ 	.dword	_ZN34_INTERNAL_70c6a16a_4_k_cu_ce837f194cuda3std3__45__cpo7crbeginE
	.align		8
        /*0038*/ 	.dword	_ZN34_INTERNAL_70c6a16a_4_k_cu_ce837f194cuda3std3__45__cpo5crendE
	.align		8
        /*0040*/ 	.dword	_ZN34_INTERNAL_70c6a16a_4_k_cu_ce837f194cuda3std3__436_GLOBAL__N__70c6a16a_4_k_cu_ce837f196ignoreE
	.align		8
        /*0048*/ 	.dword	_ZN34_INTERNAL_70c6a16a_4_k_cu_ce837f194cuda3std3__419piecewise_constructE
	.align		8
        /*0050*/ 	.dword	_ZN34_INTERNAL_70c6a16a_4_k_cu_ce837f194cuda3std3__48in_placeE
	.align		8
        /*0058*/ 	.dword	_ZN34_INTERNAL_70c6a16a_4_k_cu_ce837f194cuda3std3__420unreachable_sentinelE
	.align		8
        /*0060*/ 	.dword	_ZN34_INTERNAL_70c6a16a_4_k_cu_ce837f194cuda3std3__47nulloptE
	.align		8
        /*0068*/ 	.dword	_ZN34_INTERNAL_70c6a16a_4_k_cu_ce837f194cuda3std3__48unexpectE
	.align		8
        /*0070*/ 	.dword	_ZN34_INTERNAL_70c6a16a_4_k_cu_ce837f194cuda3std6ranges3__45__cpo4swapE
	.align		8
        /*0078*/ 	.dword	_ZN34_INTERNAL_70c6a16a_4_k_cu_ce837f194cuda3std6ranges3__45__cpo9iter_moveE
	.align		8
        /*0080*/ 	.dword	_ZN34_INTERNAL_70c6a16a_4_k_cu_ce837f194cuda3std6ranges3__45__cpo5beginE
	.align		8
        /*0088*/ 	.dword	_ZN34_INTERNAL_70c6a16a_4_k_cu_ce837f194cuda3std6ranges3__45__cpo3endE
	.align		8
        /*0090*/ 	.dword	_ZN34_INTERNAL_70c6a16a_4_k_cu_ce837f194cuda3std6ranges3__45__cpo6cbeginE
	.align		8
        /*0098*/ 	.dword	_ZN34_INTERNAL_70c6a16a_4_k_cu_ce837f194cuda3std6ranges3__45__cpo4cendE
	.align		8
        /*00a0*/ 	.dword	_ZN34_INTERNAL_70c6a16a_4_k_cu_ce837f194cuda3std6ranges3__45__cpo7advanceE
	.align		8
        /*00a8*/ 	.dword	_ZN34_INTERNAL_70c6a16a_4_k_cu_ce837f194cuda3std6ranges3__45__cpo9iter_swapE
	.align		8
        /*00b0*/ 	.dword	_ZN34_INTERNAL_70c6a16a_4_k_cu_ce837f194cuda3std6ranges3__45__cpo4nextE
	.align		8
        /*00b8*/ 	.dword	_ZN34_INTERNAL_70c6a16a_4_k_cu_ce837f194cuda3std6ranges3__45__cpo4prevE
	.align		8
        /*00c0*/ 	.dword	_ZN34_INTERNAL_70c6a16a_4_k_cu_ce837f194cuda3std6ranges3__45__cpo4dataE
	.align		8
        /*00c8*/ 	.dword	_ZN34_INTERNAL_70c6a16a_4_k_cu_ce837f194cuda3std6ranges3__45__cpo5cdataE
	.align		8
        /*00d0*/ 	.dword	_ZN34_INTERNAL_70c6a16a_4_k_cu_ce837f194cuda3std6ranges3__45__cpo4sizeE
	.align		8
        /*00d8*/ 	.dword	_ZN34_INTERNAL_70c6a16a_4_k_cu_ce837f194cuda3std6ranges3__45__cpo5ssizeE
	.align		8
        /*00e0*/ 	.dword	_ZN34_INTERNAL_70c6a16a_4_k_cu_ce837f194cuda3std6ranges3__45__cpo8distanceE
	.align		8
        /*00e8*/ 	.dword	_ZN34_INTERNAL_70c6a16a_4_k_cu_ce837f196thrust24THRUST_300001_SM_1000_NS8cuda_cub3parE
	.align		8
        /*00f0*/ 	.dword	_ZN34_INTERNAL_70c6a16a_4_k_cu_ce837f196thrust24THRUST_300001_SM_1000_NS8cuda_cub10par_nosyncE
	.align		8
        /*00f8*/ 	.dword	_ZN34_INTERNAL_70c6a16a_4_k_cu_ce837f196thrust24THRUST_300001_SM_1000_NS6system6detail10sequential3seqE
	.align		8
        /*0100*/ 	.dword	_ZN34_INTERNAL_70c6a16a_4_k_cu_ce837f196thrust24THRUST_300001_SM_1000_NS12placeholders2_1E
	.align		8
        /*0108*/ 	.dword	_ZN34_INTERNAL_70c6a16a_4_k_cu_ce837f196thrust24THRUST_300001_SM_1000_NS12placeholders2_2E
	.align		8
        /*0110*/ 	.dword	_ZN34_INTERNAL_70c6a16a_4_k_cu_ce837f196thrust24THRUST_300001_SM_1000_NS12placeholders2_3E
	.align		8
        /*0118*/ 	.dword	_ZN34_INTERNAL_70c6a16a_4_k_cu_ce837f196thrust24THRUST_300001_SM_1000_NS12placeholders2_4E
	.align		8
        /*0120*/ 	.dword	_ZN34_INTERNAL_70c6a16a_4_k_cu_ce837f196thrust24THRUST_300001_SM_1000_NS12placeholders2_5E
	.align		8
        /*0128*/ 	.dword	_ZN34_INTERNAL_70c6a16a_4_k_cu_ce837f196thrust24THRUST_300001_SM_1000_NS12placeholders2_6E
	.align		8
        /*0130*/ 	.dword	_ZN34_INTERNAL_70c6a16a_4_k_cu_ce837f196thrust24THRUST_300001_SM_1000_NS12placeholders2_7E
	.align		8
        /*0138*/ 	.dword	_ZN34_INTERNAL_70c6a16a_4_k_cu_ce837f196thrust24THRUST_300001_SM_1000_NS12placeholders2_8E
	.align		8
        /*0140*/ 	.dword	_ZN34_INTERNAL_70c6a16a_4_k_cu_ce837f196thrust24THRUST_300001_SM_1000_NS12placeholders2_9E
	.align		8
        /*0148*/ 	.dword	_ZN34_INTERNAL_70c6a16a_4_k_cu_ce837f196thrust24THRUST_300001_SM_1000_NS12placeholders3_10E
	.align		8
        /*0150*/ 	.dword	_ZN34_INTERNAL_70c6a16a_4_k_cu_ce837f196thrust24THRUST_300001_SM_1000_NS3seqE
	.align		8
        /*0158*/ 	.dword	$str
	.align		8
        /*0160*/ 	.dword	$str$1
	.align		8
        /*0168*/ 	.dword	$str$2
	.align		8
        /*0170*/ 	.dword	vprintf


//--------------------- .text._ZN3cub18CUB_300001_SM_10006detail8for_each13static_kernelINS2_12policy_hub_t12policy_500_tElN6thrust24THRUST_300001_SM_1000_NS8cuda_cub6__fill7functorINS7_10device_ptrIfEEfEEEEvT0_T1_ --------------------------
	.section	.text._ZN3cub18CUB_300001_SM_10006detail8for_each13static_kernelINS2_12policy_hub_t12policy_500_tElN6thrust24THRUST_300001_SM_1000_NS8cuda_cub6__fill7functorINS7_10device_ptrIfEEfEEEEvT0_T1_,"ax",@progbits
	.align	128
        .global         _ZN3cub18CUB_300001_SM_10006detail8for_each13static_kernelINS2_12policy_hub_t12policy_500_tElN6thrust24THRUST_300001_SM_1000_NS8cuda_cub6__fill7functorINS7_10device_ptrIfEEfEEEEvT0_T1_
        .type           _ZN3cub18CUB_300001_SM_10006detail8for_each13static_kernelINS2_12policy_hub_t12policy_500_tElN6thrust24THRUST_300001_SM_1000_NS8cuda_cub6__fill7functorINS7_10device_ptrIfEEfEEEEvT0_T1_,@function
        .size           _ZN3cub18CUB_300001_SM_10006detail8for_each13static_kernelINS2_12policy_hub_t12policy_500_tElN6thrust24THRUST_300001_SM_1000_NS8cuda_cub6__fill7functorINS7_10device_ptrIfEEfEEEEvT0_T1_,(.L_x_105 - _ZN3cub18CUB_300001_SM_10006detail8for_each13static_kernelINS2_12policy_hub_t12policy_500_tElN6thrust24THRUST_300001_SM_1000_NS8cuda_cub6__fill7functorINS7_10device_ptrIfEEfEEEEvT0_T1_)
        .other          _ZN3cub18CUB_300001_SM_10006detail8for_each13static_kernelINS2_12policy_hub_t12policy_500_tElN6thrust24THRUST_300001_SM_1000_NS8cuda_cub6__fill7functorINS7_10device_ptrIfEEfEEEEvT0_T1_,@"STO_CUDA_ENTRY STV_DEFAULT"
_ZN3cub18CUB_300001_SM_10006detail8for_each13static_kernelINS2_12policy_hub_t12policy_500_tElN6thrust24THRUST_300001_SM_1000_NS8cuda_cub6__fill7functorINS7_10device_ptrIfEEfEEEEvT0_T1_:
.text._ZN3cub18CUB_300001_SM_10006detail8for_each13static_kernelINS2_12policy_hub_t12policy_500_tElN6thrust24THRUST_300001_SM_1000_NS8cuda_cub6__fill7functorINS7_10device_ptrIfEEfEEEEvT0_T1_:
[----:B------:R-:W-:Y:S08]  /*0000*/  LDC R1, c[0x0][0x37c] ;  /* 0x0000df00ff017b82 */ /* 0x000ff00000000800 */
[----:B------:R-:W0:Y:S01]  /*0010*/  S2UR UR4, SR_CTAID.X ;  /* 0x00000000000479c3 */ /* 0x000e220000002500 */
[----:B------:R-:W1:Y:S01]  /*0020*/  LDCU.64 UR6, c[0x0][0x380] ;  /* 0x00007000ff0677ac */ /* 0x000e620008000a00 */
[----:B------:R-:W2:Y:S01]  /*0030*/  LDCU.64 UR8, c[0x0][0x358] ;  /* 0x00006b00ff0877ac */ /* 0x000ea20008000a00 */
[----:B0-----:R-:W-:-:S04]  /*0040*/  UIMAD.WIDE.U32 UR4, UR4, 0x200, URZ ;  /* 0x00000200040478a5 */ /* 0x001fc8000f8e00ff */
[----:B-1----:R-:W-:-:S04]  /*0050*/  UIADD3 UR6, UP0, UPT, -UR4, UR6, URZ ;  /* 0x0000000604067290 */ /* 0x002fc8000ff1e1ff */
[----:B------:R-:W-:Y:S02]  /*0060*/  UIADD3.X UR7, UPT, UPT, ~UR5, UR7, URZ, UP0, !UPT ;  /* 0x0000000705077290 */ /* 0x000fe400087fe5ff */
[----:B------:R-:W-:-:S04]  /*0070*/  UISETP.GE.U32.AND UP0, UPT, UR6, 0x200, UPT ;  /* 0x000002000600788c */ /* 0x000fc8000bf06070 */
[----:B------:R-:W-:-:S09]  /*0080*/  UISETP.GE.AND.EX UP0, UPT, UR7, URZ, UPT, UP0 ;  /* 0x000000ff0700728c */ /* 0x000fd2000bf06300 */
[----:B--2---:R-:W-:Y:S05]  /*0090*/  BRA.U !UP0, `(.L_x_0) ;  /* 0x0000000108287547 */ /* 0x004fea000b800000 */
[----:B------:R-:W0:Y:S01]  /*00a0*/  S2R R0, SR_TID.X ;  /* 0x0000000000007919 */ /* 0x000e220000002100 */
[----:B------:R-:W1:Y:S01]  /*00b0*/  LDCU.64 UR6, c[0x0][0x388] ;  /* 0x00007100ff0677ac */ /* 0x000e620008000a00 */
[----:B------:R-:W2:Y:S01]  /*00c0*/  LDC R5, c[0x0][0x390] ;  /* 0x0000e400ff057b82 */ /* 0x000ea20000000800 */
[----:B0-----:R-:W-:-:S05]  /*00d0*/  IADD3 R0, P0, PT, R0, UR4, RZ ;  /* 0x0000000400007c10 */ /* 0x001fca000ff1e0ff */
[----:B------:R-:W-:Y:S01]  /*00e0*/  IMAD.X R3, RZ, RZ, UR5, P0 ;  /* 0x00000005ff037e24 */ /* 0x000fe200080e06ff */
[----:B-1----:R-:W-:-:S04]  /*00f0*/  LEA R2, P0, R0, UR6, 0x2 ;  /* 0x0000000600027c11 */ /* 0x002fc8000f8010ff */
[----:B------:R-:W-:-:S05]  /*0100*/  LEA.HI.X R3, R0, UR7, R3, 0x2, P0 ;  /* 0x0000000700037c11 */ /* 0x000fca00080f1403 */
[----:B--2---:R-:W-:Y:S04]  /*0110*/  STG.E desc[UR8][R2.64], R5 ;  /* 0x0000000502007986 */ /* 0x004fe8000c101908 */
[----:B------:R-:W-:Y:S01]  /*0120*/  STG.E desc[UR8][R2.64+0x400], R5 ;  /* 0x0004000502007986 */ /* 0x000fe2000c101908 */
[----:B------:R-:W-:Y:S05]  /*0130*/  EXIT ;  /* 0x000000000000794d */ /* 0x000fea0003800000 */
.L_x_0:
[----:B------:R-:W0:Y:S01]  /*0140*/  S2R R0, SR_TID.X ;  /* 0x0000000000007919 */ /* 0x000e220000002100 */
[----:B------:R-:W-:Y:S01]  /*0150*/  USHF.R.S32.HI UR7, URZ, 0x1f, UR6 ;  /* 0x0000001fff077899 */ /* 0x000fe20008011406 */
[----:B------:R-:W1:Y:S05]  /*0160*/  LDCU.64 UR10, c[0x0][0x388] ;  /* 0x00007100ff0a77ac */ /* 0x000e6a0008000a00 */
[----:B------:R-:W-:Y:S02]  /*0170*/  IMAD.U32 R2, RZ, RZ, UR7 ;  /* 0x00000007ff027e24 */ /* 0x000fe4000f8e00ff */
[----:B------:R-:W-:Y:S01]  /*0180*/  IMAD.U32 R4, RZ, RZ, UR7 ;  /* 0x00000007ff047e24 */ /* 0x000fe2000f8e00ff */
[----:B0-----:R-:W-:-:S04]  /*0190*/  ISETP.LT.U32.AND P0, PT, R0, UR6, PT ;  /* 0x0000000600007c0c */ /* 0x001fc8000bf01070 */
[----:B------:R-:W-:Y:S01]  /*01a0*/  ISETP.GT.AND.EX P0, PT, R2, RZ, PT, P0 ;  /* 0x000000ff0200720c */ /* 0x000fe20003f04300 */
[C---:B------:R-:W-:Y:S01]  /*01b0*/  VIADD R2, R0.reuse, 0x100 ;  /* 0x0000010000027836 */ /* 0x040fe20000000000 */
[----:B------:R-:W-:-:S04]  /*01c0*/  IADD3 R0, P2, PT, R0, UR4, RZ ;  /* 0x0000000400007c10 */ /* 0x000fc8000ff5e0ff */
[----:B------:R-:W-:Y:S01]  /*01d0*/  ISETP.LT.U32.AND P1, PT, R2, UR6, PT ;  /* 0x0000000602007c0c */ /* 0x000fe2000bf21070 */
[----:B------:R-:W-:Y:S01]  /*01e0*/  IMAD.X R3, RZ, RZ, UR5, P2 ;  /* 0x00000005ff037e24 */ /* 0x000fe200090e06ff */
[----:B-1----:R-:W-:Y:S02]  /*01f0*/  LEA R2, P2, R0, UR10, 0x2 ;  /* 0x0000000a00027c11 */ /* 0x002fe4000f8410ff */
[----:B------:R-:W-:Y:S02]  /*0200*/  ISETP.GT.AND.EX P1, PT, R4, RZ, PT, P1 ;  /* 0x000000ff0400720c */ /* 0x000fe40003f24310 */
[----:B------:R-:W-:Y:S01]  /*0210*/  LEA.HI.X R3, R0, UR11, R3, 0x2, P2 ;  /* 0x0000000b00037c11 */ /* 0x000fe200090f1403 */
[----:B------:R-:W0:Y:S04]  /*0220*/  @P0 LDC R5, c[0x0][0x390] ;  /* 0x0000e400ff050b82 */ /* 0x000e280000000800 */
[----:B0-----:R0:W-:Y:S06]  /*0230*/  @P0 STG.E desc[UR8][R2.64], R5 ;  /* 0x0000000502000986 */ /* 0x0011ec000c101908 */
[----:B------:R-:W-:Y:S05]  /*0240*/  @!P1 EXIT ;  /* 0x000000000000994d */ /* 0x000fea0003800000 */
[----:B0-----:R-:W0:Y:S02]  /*0250*/  LDC R5, c[0x0][0x390] ;  /* 0x0000e400ff057b82 */ /* 0x001e240000000800 */
[----:B0-----:R-:W-:Y:S01]  /*0260*/  STG.E desc[UR8][R2.64+0x400], R5 ;  /* 0x0004000502007986 */ /* 0x001fe2000c101908 */
[----:B------:R-:W-:Y:S05]  /*0270*/  EXIT ;  /* 0x000000000000794d */ /* 0x000fea0003800000 */
.L_x_1:
[----:B------:R-:W-:-:S00]  /*0280*/  BRA `(.L_x_1) ;  /* 0xfffffffc00fc7947 */ /* 0x000fc0000383ffff */
[----:B------:R-:W-:-:S00]  /*0290*/  NOP ;  /* 0x0000000000007918 */ /* 0x000fc00000000000 */
        /* <DEDUP_REMOVED lines=14> */
.L_x_105:


//--------------------- .text._ZN3cub18CUB_300001_SM_10006detail11EmptyKernelIvEEvv --------------------------
	.section	.text._ZN3cub18CUB_300001_SM_10006detail11EmptyKernelIvEEvv,"ax",@progbits
	.align	128
        .global         _ZN3cub18CUB_300001_SM_10006detail11EmptyKernelIvEEvv
        .type           _ZN3cub18CUB_300001_SM_10006detail11EmptyKernelIvEEvv,@function
        .size           _ZN3cub18CUB_300001_SM_10006detail11EmptyKernelIvEEvv,(.L_x_106 - _ZN3cub18CUB_300001_SM_10006detail11EmptyKernelIvEEvv)
        .other          _ZN3cub18CUB_300001_SM_10006detail11EmptyKernelIvEEvv,@"STO_CUDA_ENTRY STV_DEFAULT"
_ZN3cub18CUB_300001_SM_10006detail11EmptyKernelIvEEvv:
.text._ZN3cub18CUB_300001_SM_10006detail11EmptyKernelIvEEvv:
[----:B------:R-:W-:Y:S01]  /*0000*/  LDC R1, c[0x0][0x37c] ;  /* 0x0000df00ff017b82 */ /* 0x000fe20000000800 */
[----:B------:R-:W-:Y:S05]  /*0010*/  EXIT ;  /* 0x000000000000794d */ /* 0x000fea0003800000 */
.L_x_2:
        /* <DEDUP_REMOVED lines=14> */
.L_x_106:


//--------------------- .text._Z7kernel1PKfPhmm   --------------------------
	.section	.text._Z7kernel1PKfPhmm,"ax",@progbits
	.align	128
        .global         _Z7kernel1PKfPhmm
        .type           _Z7kernel1PKfPhmm,@function
        .size           _Z7kernel1PKfPhmm,(.L_x_104 - _Z7kernel1PKfPhmm)
        .other          _Z7kernel1PKfPhmm,@"STO_CUDA_ENTRY STV_DEFAULT"
_Z7kernel1PKfPhmm:
.text._Z7kernel1PKfPhmm:
[----:B------:R-:W0:Y:S01]  /*0000*/  LDC R1, c[0x0][0x37c] ;  /* 0x0000df00ff017b82 */ /* 0x000e220000000800 */
[----:B------:R-:W1:Y:S01]  /*0010*/  LDCU.64 UR38, c[0x0][0x390] ;  /* 0x00007200ff2677ac */ /* 0x000e620008000a00 */
[----:B0-----:R-:W-:Y:S01]  /*0020*/  VIADD R1, R1, 0xffffffe0 ;  /* 0xffffffe001017836 */ /* 0x001fe20000000000 */
[----:B------:R-:W0:Y:S01]  /*0030*/  LDCU UR4, c[0x0][0x2f8] ;  /* 0x00005f00ff0477ac */ /* 0x000e220008000800 */
[----:B------:R-:W2:Y:S01]  /*0040*/  LDCU UR5, c[0x0][0x2fc] ;  /* 0x00005f80ff0577ac */ /* 0x000ea20008000800 */
[----:B------:R-:W3:Y:S01]  /*0050*/  LDCU.64 UR36, c[0x0][0x358] ;  /* 0x00006b00ff2477ac */ /* 0x000ee20008000a00 */
[----:B------:R-:W4:Y:S01]  /*0060*/  LDCU UR44, c[0x0][0x39c] ;  /* 0x00007380ff2c77ac */ /* 0x000f220008000800 */
[----:B-1----:R-:W-:Y:S01]  /*0070*/  UISETP.NE.U32.AND UP0, UPT, UR38, URZ, UPT ;  /* 0x000000ff2600728c */ /* 0x002fe2000bf05070 */
[----:B0-----:R-:W-:Y:S01]  /*0080*/  IADD3 R25, P0, PT, R1, UR4, RZ ;  /* 0x0000000401197c10 */ /* 0x001fe2000ff1e0ff */
[----:B------:R-:W0:Y:S02]  /*0090*/  LDCU.64 UR40, c[0x0][0x388] ;  /* 0x00007100ff2877ac */ /* 0x000e240008000a00 */
[----:B------:R-:W-:-:S02]  /*00a0*/  UISETP.NE.AND.EX UP0, UPT, UR39, URZ, UPT, UP0 ;  /* 0x000000ff2700728c */ /* 0x000fc4000bf05300 */
[----:B--2---:R-:W-:-:S07]  /*00b0*/  IMAD.X R24, RZ, RZ, UR5, P0 ;  /* 0x00000005ff187e24 */ /* 0x004fce00080e06ff */
[----:B---34-:R-:W-:Y:S05]  /*00c0*/  BRA.U !UP0, `(.L_x_3) ;  /* 0x0000001d08847547 */ /* 0x018fea000b800000 */
[----:B------:R-:W-:Y:S01]  /*00d0*/  UISETP.GE.U32.AND UP0, UPT, UR38, 0x10, UPT ;  /* 0x000000102600788c */ /* 0x000fe2000bf06070 */
[----:B------:R-:W-:Y:S01]  /*00e0*/  IMAD.MOV.U32 R28, RZ, RZ, RZ ;  /* 0x000000ffff1c7224 */ /* 0x000fe200078e00ff */
[----:B------:R-:W-:Y:S01]  /*00f0*/  ULOP3.LUT UR45, UR38, 0xf, URZ, 0xc0, !UPT ;  /* 0x0000000f262d7892 */ /* 0x000fe2000f8ec0ff */
[----:B------:R-:W-:Y:S01]  /*0100*/  IMAD.MOV.U32 R31, RZ, RZ, RZ ;  /* 0x000000ffff1f7224 */ /* 0x000fe200078e00ff */
[----:B------:R-:W-:-:S09]  /*0110*/  UISETP.GE.U32.AND.EX UP0, UPT, UR39, URZ, UPT, UP0 ;  /* 0x000000ff2700728c */ /* 0x000fd2000bf06100 */
[----:B------:R-:W-:Y:S05]  /*0120*/  BRA.U !UP0, `(.L_x_4) ;  /* 0x0000000d08c47547 */ /* 0x000fea000b800000 */
[----:B------:R-:W1:Y:S01]  /*0130*/  LDCU.64 UR6, c[0x0][0x380] ;  /* 0x00007000ff0677ac */ /* 0x000e620008000a00 */
[----:B------:R-:W-:Y:S01]  /*0140*/  BSSY.RECONVERGENT B6, `(.L_x_4) ;  /* 0x00000ef000067945 */ /* 0x000fe20003800200 */
[----:B------:R-:W-:Y:S01]  /*0150*/  IMAD.MOV.U32 R30, RZ, RZ, RZ ;  /* 0x000000ffff1e7224 */ /* 0x000fe200078e00ff */
[----:B------:R-:W2:Y:S01]  /*0160*/  LDCU UR4, c[0x0][0x394] ;  /* 0x00007280ff0477ac */ /* 0x000ea20008000800 */
[----:B------:R-:W-:Y:S02]  /*0170*/  IMAD.MOV.U32 R27, RZ, RZ, RZ ;  /* 0x000000ffff1b7224 */ /* 0x000fe400078e00ff */
[----:B------:R-:W-:Y:S01]  /*0180*/  IMAD.MOV.U32 R26, RZ, RZ, 0x7 ;  /* 0x00000007ff1a7424 */ /* 0x000fe200078e00ff */
[----:B------:R-:W-:Y:S01]  /*0190*/  ULOP3.LUT UR38, UR38, 0xfffffff0, URZ, 0xc0, !UPT ;  /* 0xfffffff026267892 */ /* 0x000fe2000f8ec0ff */
[----:B------:R-:W3:Y:S05]  /*01a0*/  LDCU UR39, c[0x0][0x394] ;  /* 0x00007280ff2777ac */ /* 0x000eea0008000800 */
[----:B------:R-:W-:Y:S01]  /*01b0*/  MOV R28, UR38 ;  /* 0x00000026001c7c02 */ /* 0x000fe20008000f00 */
[----:B------:R-:W4:Y:S01]  /*01c0*/  LDCU.64 UR42, c[0x0][0x380] ;  /* 0x00007000ff2a77ac */ /* 0x000f220008000a00 */
[----:B-1----:R-:W-:Y:S01]  /*01d0*/  MOV R32, UR6 ;  /* 0x0000000600207c02 */ /* 0x002fe20008000f00 */
[----:B------:R-:W-:-:S02]  /*01e0*/  IMAD.U32 R29, RZ, RZ, UR7 ;  /* 0x00000007ff1d7e24 */ /* 0x000fc4000f8e00ff */
[----:B--2---:R-:W-:-:S07]  /*01f0*/  IMAD.U32 R31, RZ, RZ, UR4 ;  /* 0x00000004ff1f7e24 */ /* 0x004fce000f8e00ff */
.L_x_21:
[----:B------:R-:W-:Y:S01]  /*0200*/  IMAD.MOV.U32 R33, RZ, RZ, R29 ;  /* 0x000000ffff217224 */ /* 0x000fe200078e001d */
[----:B------:R-:W-:Y:S01]  /*0210*/  MOV R23, 0x170 ;  /* 0x0000017000177802 */ /* 0x000fe20000000f00 */
[----:B------:R-:W-:Y:S01]  /*0220*/  VIADD R0, R26, 0xfffffff9 ;  /* 0xfffffff91a007836 */ /* 0x000fe20000000000 */
[----:B------:R-:W1:Y:S02]  /*0230*/  LDCU.64 UR4, c[0x4][0x160] ;  /* 0x01002c00ff0477ac */ /* 0x000e640008000a00 */
[----:B------:R-:W2:Y:S01]  /*0240*/  LDG.E R6, desc[UR36][R32.64] ;  /* 0x0000002420067981 */ /* 0x000ea2000c1e1900 */
[----:B------:R0:W0:Y:S01]  /*0250*/  LDC.64 R2, c[0x4][R23] ;  /* 0x0100000017027b82 */ /* 0x0000220000000a00 */
[----:B------:R-:W-:Y:S02]  /*0260*/  IADD3 R22, P0, PT, R25, 0x10, RZ ;  /* 0x0000001019167810 */ /* 0x000fe40007f1e0ff */
[----:B------:R0:W-:Y:S03]  /*0270*/  STL [R1+0x10], R0 ;  /* 0x0000100001007387 */ /* 0x0001e60000100800 */
[----:B------:R-:W-:-:S04]  /*0280*/  IMAD.X R19, RZ, RZ, R24, P0 ;  /* 0x000000ffff137224 */ /* 0x000fc800000e0618 */
[----:B------:R-:W-:Y:S01]  /*0290*/  IMAD.MOV.U32 R7, RZ, RZ, R19 ;  /* 0x000000ffff077224 */ /* 0x000fe200078e0013 */
[----:B-1----:R-:W-:Y:S01]  /*02a0*/  MOV R4, UR4 ;  /* 0x0000000400047c02 */ /* 0x002fe20008000f00 */
[----:B------:R-:W-:Y:S01]  /*02b0*/  IMAD.U32 R5, RZ, RZ, UR5 ;  /* 0x00000005ff057e24 */ /* 0x000fe2000f8e00ff */
[----:B--2---:R1:W2:Y:S02]  /*02c0*/  F2F.F64.F32 R8, R6 ;  /* 0x0000000600087310 */ /* 0x0042a40000201800 */
[----:B-1----:R-:W-:Y:S01]  /*02d0*/  IMAD.MOV.U32 R6, RZ, RZ, R22 ;  /* 0x000000ffff067224 */ /* 0x002fe200078e0016 */
[----:B0-2---:R1:W-:Y:S06]  /*02e0*/  STL.64 [R1+0x18], R8 ;  /* 0x0000180801007387 */ /* 0x0053ec0000100a00 */
[----:B------:R-:W-:-:S07]  /*02f0*/  LEPC R20, `(.L_x_5) ;  /* 0x000000001014794e */ /* 0x000fce0000000000 */
[----:B-1-34-:R-:W-:Y:S05]  /*0300*/  CALL.ABS.NOINC R2 ;  /* 0x0000000002007343 */ /* 0x01afea0003c00000 */
.L_x_5:
[C---:B------:R-:W-:Y:S01]  /*0310*/  IMAD.SHL.U32 R16, R30.reuse, 0x4, RZ ;  /* 0x000000041e107824 */ /* 0x040fe200078e00ff */
[----:B------:R-:W-:Y:S01]  /*0320*/  SHF.L.U64.HI R0, R30, 0x2, R27 ;  /* 0x000000021e007819 */ /* 0x000fe2000001021b */
[----:B------:R-:W0:Y:S03]  /*0330*/  LDCU.64 UR4, c[0x4][0x160] ;  /* 0x01002c00ff0477ac */ /* 0x000e260008000a00 */
[----:B------:R-:W-:Y:S02]  /*0340*/  LOP3.LUT R16, R16, 0xffffffc0, RZ, 0xc0, !PT ;  /* 0xffffffc010107812 */ /* 0x000fe400078ec0ff */
[----:B------:R-:W-:Y:S02]  /*0350*/  LOP3.LUT R0, R0, 0x3, RZ, 0xc0, !PT ;  /* 0x0000000300007812 */ /* 0x000fe400078ec0ff */
[----:B------:R-:W-:-:S04]  /*0360*/  IADD3 R16, P0, PT, R16, UR42, RZ ;  /* 0x0000002a10107c10 */ /* 0x000fc8000ff1e0ff */
[----:B------:R-:W-:-:S05]  /*0370*/  IADD3.X R17, PT, PT, R0, UR43, RZ, P0, !PT ;  /* 0x0000002b00117c10 */ /* 0x000fca00087fe4ff */
[----:B------:R-:W2:Y:S01]  /*0380*/  LDG.E R8, desc[UR36][R16.64+0x4] ;  /* 0x0000042410087981 */ /* 0x000ea2000c1e1900 */
[----:B------:R-:W-:Y:S01]  /*0390*/  IADD3 R0, PT, PT, R26, -0x6, RZ ;  /* 0xfffffffa1a007810 */ /* 0x000fe20007ffe0ff */
[----:B------:R1:W3:Y:S01]  /*03a0*/  LDC.64 R2, c[0x4][R23] ;  /* 0x0100000017027b82 */ /* 0x0002e20000000a00 */
[----:B0-----:R-:W-:Y:S02]  /*03b0*/  IMAD.U32 R4, RZ, RZ, UR4 ;  /* 0x00000004ff047e24 */ /* 0x001fe4000f8e00ff */
[----:B------:R-:W-:Y:S01]  /*03c0*/  IMAD.U32 R5, RZ, RZ, UR5 ;  /* 0x00000005ff057e24 */ /* 0x000fe2000f8e00ff */
[----:B------:R1:W-:Y:S01]  /*03d0*/  STL [R1+0x10], R0 ;  /* 0x0000100001007387 */ /* 0x0003e20000100800 */
[----:B------:R-:W-:Y:S02]  /*03e0*/  IMAD.MOV.U32 R6, RZ, RZ, R22 ;  /* 0x000000ffff067224 */ /* 0x000fe400078e0016 */
[----:B------:R-:W-:Y:S01]  /*03f0*/  IMAD.MOV.U32 R7, RZ, RZ, R19 ;  /* 0x000000ffff077224 */ /* 0x000fe200078e0013 */
[----:B--2---:R-:W0:Y:S02]  /*0400*/  F2F.F64.F32 R8, R8 ;  /* 0x0000000800087310 */ /* 0x004e240000201800 */
[----:B0--3--:R1:W-:Y:S04]  /*0410*/  STL.64 [R1+0x18], R8 ;  /* 0x0000180801007387 */ /* 0x0093e80000100a00 */
[----:B------:R-:W-:-:S07]  /*0420*/  LEPC R20, `(.L_x_6) ;  /* 0x000000001014794e */ /* 0x000fce0000000000 */
[----:B-1----:R-:W-:Y:S05]  /*0430*/  CALL.ABS.NOINC R2 ;  /* 0x0000000002007343 */ /* 0x002fea0003c00000 */
.L_x_6:
[----:B------:R-:W2:Y:S01]  /*0440*/  LDG.E R8, desc[UR36][R16.64+0x8] ;  /* 0x0000082410087981 */ /* 0x000ea2000c1e1900 */
[----:B------:R-:W-:Y:S01]  /*0450*/  IADD3 R0, PT, PT, R26, -0x5, RZ ;  /* 0xfffffffb1a007810 */ /* 0x000fe20007ffe0ff */
[----:B------:R0:W1:Y:S01]  /*0460*/  LDC.64 R2, c[0x4][R23] ;  /* 0x0100000017027b82 */ /* 0x0000620000000a00 */
[----:B------:R-:W3:Y:S01]  /*0470*/  LDCU.64 UR4, c[0x4][0x160] ;  /* 0x01002c00ff0477ac */ /* 0x000ee20008000a00 */
[----:B------:R-:W-:Y:S02]  /*0480*/  IMAD.MOV.U32 R6, RZ, RZ, R22 ;  /* 0x000000ffff067224 */ /* 0x000fe400078e0016 */
[----:B------:R0:W-:Y:S01]  /*0490*/  STL [R1+0x10], R0 ;  /* 0x0000100001007387 */ /* 0x0001e20000100800 */
[----:B------:R-:W-:Y:S02]  /*04a0*/  IMAD.MOV.U32 R7, RZ, RZ, R19 ;  /* 0x000000ffff077224 */ /* 0x000fe400078e0013 */
[----:B---3--:R-:W-:Y:S02]  /*04b0*/  IMAD.U32 R4, RZ, RZ, UR4 ;  /* 0x00000004ff047e24 */ /* 0x008fe4000f8e00ff */
[----:B------:R-:W-:Y:S01]  /*04c0*/  IMAD.U32 R5, RZ, RZ, UR5 ;  /* 0x00000005ff057e24 */ /* 0x000fe2000f8e00ff */
[----:B--2---:R-:W2:Y:S02]  /*04d0*/  F2F.F64.F32 R8, R8 ;  /* 0x0000000800087310 */ /* 0x004ea40000201800 */
[----:B-12---:R0:W-:Y:S04]  /*04e0*/  STL.64 [R1+0x18], R8 ;  /* 0x0000180801007387 */ /* 0x0061e80000100a00 */
[----:B------:R-:W-:-:S07]  /*04f0*/  LEPC R20, `(.L_x_7) ;  /* 0x000000001014794e */ /* 0x000fce0000000000 */
[----:B0-----:R-:W-:Y:S05]  /*0500*/  CALL.ABS.NOINC R2 ;  /* 0x0000000002007343 */ /* 0x001fea0003c00000 */
.L_x_7:
        /* <DEDUP_REMOVED lines=13> */
.L_x_8:
        /* <DEDUP_REMOVED lines=13> */
.L_x_9:
        /* <DEDUP_REMOVED lines=13> */
.L_x_10:
        /* <DEDUP_REMOVED lines=13> */
.L_x_11:
[----:B------:R-:W2:Y:S01]  /*0850*/  LDG.E R0, desc[UR36][R16.64+0x1c] ;  /* 0x00001c2410007981 */ /* 0x000ea2000c1e1900 */
[----:B------:R0:W1:Y:S01]  /*0860*/  LDC.64 R2, c[0x4][R23] ;  /* 0x0100000017027b82 */ /* 0x0000620000000a00 */
[----:B------:R-:W3:Y:S01]  /*0870*/  LDCU.64 UR4, c[0x4][0x160] ;  /* 0x01002c00ff0477ac */ /* 0x000ee20008000a00 */
[----:B------:R-:W-:Y:S01]  /*0880*/  VIADD R18, R26, 0x8 ;  /* 0x000000081a127836 */ /* 0x000fe20000000000 */
[----:B------:R0:W-:Y:S01]  /*0890*/  STL [R1+0x10], R26 ;  /* 0x0000101a01007387 */ /* 0x0001e20000100800 */
[----:B------:R-:W-:Y:S02]  /*08a0*/  IMAD.MOV.U32 R6, RZ, RZ, R22 ;  /* 0x000000ffff067224 */ /* 0x000fe400078e0016 */
[----:B------:R-:W-:Y:S01]  /*08b0*/  IMAD.MOV.U32 R7, RZ, RZ, R19 ;  /* 0x000000ffff077224 */ /* 0x000fe200078e0013 */
[----:B---3--:R-:W-:Y:S01]  /*08c0*/  MOV R4, UR4 ;  /* 0x0000000400047c02 */ /* 0x008fe20008000f00 */
[----:B------:R-:W-:Y:S01]  /*08d0*/  IMAD.U32 R5, RZ, RZ, UR5 ;  /* 0x00000005ff057e24 */ /* 0x000fe2000f8e00ff */
[----:B--2---:R-:W2:Y:S02]  /*08e0*/  F2F.F64.F32 R8, R0 ;  /* 0x0000000000087310 */ /* 0x004ea40000201800 */
[----:B-12---:R0:W-:Y:S04]  /*08f0*/  STL.64 [R1+0x18], R8 ;  /* 0x0000180801007387 */ /* 0x0061e80000100a00 */
[----:B------:R-:W-:-:S07]  /*0900*/  LEPC R20, `(.L_x_12) ;  /* 0x000000001014794e */ /* 0x000fce0000000000 */
[----:B0-----:R-:W-:Y:S05]  /*0910*/  CALL.ABS.NOINC R2 ;  /* 0x0000000002007343 */ /* 0x001fea0003c00000 */
.L_x_12:
[----:B------:R-:W2:Y:S01]  /*0920*/  LDG.E R8, desc[UR36][R16.64+0x20] ;  /* 0x0000202410087981 */ /* 0x000ea2000c1e1900 */
[----:B------:R-:W-:Y:S01]  /*0930*/  IADD3 R0, PT, PT, R26, 0x1, RZ ;  /* 0x000000011a007810 */ /* 0x000fe20007ffe0ff */
        /* <DEDUP_REMOVED lines=11> */
.L_x_13:
        /* <DEDUP_REMOVED lines=13> */
.L_x_14:
        /* <DEDUP_REMOVED lines=13> */
.L_x_15:
        /* <DEDUP_REMOVED lines=13> */
.L_x_16:
        /* <DEDUP_REMOVED lines=13> */
.L_x_17:
        /* <DEDUP_REMOVED lines=13> */
.L_x_18:
        /* <DEDUP_REMOVED lines=13> */
.L_x_19:
[----:B------:R-:W2:Y:S01]  /*0ed0*/  LDG.E R16, desc[UR36][R16.64+0x3c] ;  /* 0x00003c2410107981 */ /* 0x000ea2000c1e1900 */
[----:B------:R0:W1:Y:S01]  /*0ee0*/  LDC.64 R2, c[0x4][R23] ;  /* 0x0100000017027b82 */ /* 0x0000620000000a00 */
[----:B------:R-:W3:Y:S01]  /*0ef0*/  LDCU.64 UR4, c[0x4][0x160] ;  /* 0x01002c00ff0477ac */ /* 0x000ee20008000a00 */
[----:B------:R-:W-:Y:S01]  /*0f00*/  IMAD.MOV.U32 R6, RZ, RZ, R22 ;  /* 0x000000ffff067224 */ /* 0x000fe200078e0016 */
[----:B------:R0:W-:Y:S01]  /*0f10*/  STL [R1+0x10], R18 ;  /* 0x0000101201007387 */ /* 0x0001e20000100800 */
[----:B------:R-:W-:Y:S01]  /*0f20*/  IMAD.MOV.U32 R7, RZ, RZ, R19 ;  /* 0x000000ffff077224 */ /* 0x000fe200078e0013 */
[----:B---3--:R-:W-:Y:S01]  /*0f30*/  MOV R4, UR4 ;  /* 0x0000000400047c02 */ /* 0x008fe20008000f00 */
[----:B------:R-:W-:Y:S01]  /*0f40*/  IMAD.U32 R5, RZ, RZ, UR5 ;  /* 0x00000005ff057e24 */ /* 0x000fe2000f8e00ff */
[----:B--2---:R-:W2:Y:S02]  /*0f50*/  F2F.F64.F32 R8, R16 ;  /* 0x0000001000087310 */ /* 0x004ea40000201800 */
[----:B-12---:R0:W-:Y:S04]  /*0f60*/  STL.64 [R1+0x18], R8 ;  /* 0x0000180801007387 */ /* 0x0061e80000100a00 */
[----:B------:R-:W-:-:S07]  /*0f70*/  LEPC R20, `(.L_x_20) ;  /* 0x000000001014794e */ /* 0x000fce0000000000 */
[----:B0-----:R-:W-:Y:S05]  /*0f80*/  CALL.ABS.NOINC R2 ;  /* 0x0000000002007343 */ /* 0x001fea0003c00000 */
.L_x_20:
[----:B------:R-:W-:Y:S02]  /*0f90*/  IADD3 R30, P0, PT, R30, 0x10, RZ ;  /* 0x000000101e1e7810 */ /* 0x000fe40007f1e0ff */
[----:B------:R-:W-:Y:S02]  /*0fa0*/  IADD3 R26, PT, PT, R26, 0x10, RZ ;  /* 0x000000101a1a7810 */ /* 0x000fe40007ffe0ff */
[----:B------:R-:W-:Y:S01]  /*0fb0*/  IADD3 R0, P1, PT, R30, -UR38, RZ ;  /* 0x800000261e007c10 */ /* 0x000fe2000ff3e0ff */
[----:B------:R-:W-:-:S03]  /*0fc0*/  IMAD.X R27, RZ, RZ, R27, P0 ;  /* 0x000000ffff1b7224 */ /* 0x000fc600000e061b */
[----:B------:R-:W-:Y:S02]  /*0fd0*/  ISETP.NE.U32.AND P0, PT, R0, RZ, PT ;  /* 0x000000ff0000720c */ /* 0x000fe40003f05070 */
[----:B------:R-:W-:Y:S02]  /*0fe0*/  IADD3.X R0, PT, PT, R27, ~UR39, RZ, P1, !PT ;  /* 0x800000271b007c10 */ /* 0x000fe40008ffe4ff */
[----:B------:R-:W-:Y:S02]  /*0ff0*/  IADD3 R32, P1, PT, R32, 0x40, RZ ;  /* 0x0000004020207810 */ /* 0x000fe40007f3e0ff */
[----:B------:R-:W-:-:S03]  /*1000*/  ISETP.NE.AND.EX P0, PT, R0, RZ, PT, P0 ;  /* 0x000000ff0000720c */ /* 0x000fc60003f05300 */
[----:B------:R-:W-:-:S10]  /*1010*/  IMAD.X R29, RZ, RZ, R29, P1 ;  /* 0x000000ffff1d7224 */ /* 0x000fd400008e061d */
[----:B------:R-:W-:Y:S05]  /*1020*/  @P0 BRA `(.L_x_21) ;  /* 0xfffffff000740947 */ /* 0x000fea000383ffff */
[----:B------:R-:W-:Y:S05]  /*1030*/  BSYNC.RECONVERGENT B6 ;  /* 0x0000000000067941 */ /* 0x000fea0003800200 */
.L_x_4:
[----:B------:R-:W-:Y:S01]  /*1040*/  UISETP.NE.U32.AND UP0, UPT, UR45, URZ, UPT ;  /* 0x000000ff2d00728c */ /* 0x000fe2000bf05070 */
[----:B------:R-:W-:Y:S03]  /*1050*/  BSSY.RECONVERGENT B6, `(.L_x_3) ;  /* 0x00000e8000067945 */ /* 0x000fe60003800200 */
[----:B------:R-:W-:-:S09]  /*1060*/  UISETP.NE.AND.EX UP0, UPT, URZ, URZ, UPT, UP0 ;  /* 0x000000ffff00728c */ /* 0x000fd2000bf05300 */
[----:B------:R-:W-:Y:S05]  /*1070*/  BRA.U !UP0, `(.L_x_22) ;  /* 0x0000000d08947547 */ /* 0x000fea000b800000 */
[----:B------:R-:W1:Y:S01]  /*1080*/  LDC R22, c[0x0][0x390] ;  /* 0x0000e400ff167b82 */ /* 0x000e620000000800 */
[----:B------:R-:W-:-:S04]  /*1090*/  UISETP.GE.U32.AND UP0, UPT, UR45, 0x8, UPT ;  /* 0x000000082d00788c */ /* 0x000fc8000bf06070 */
[----:B------:R-:W-:Y:S01]  /*10a0*/  UISETP.GE.U32.AND.EX UP0, UPT, URZ, URZ, UPT, UP0 ;  /* 0x000000ffff00728c */ /* 0x000fe2000bf06100 */
[----:B-1----:R-:W-:-:S08]  /*10b0*/  LOP3.LUT R22, R22, 0x7, RZ, 0xc0, !PT ;  /* 0x0000000716167812 */ /* 0x002fd000078ec0ff */
[----:B------:R-:W-:Y:S05]  /*10c0*/  BRA.U !UP0, `(.L_x_23) ;  /* 0x0000000508d87547 */ /* 0x000fea000b800000 */
[----:B------:R-:W1:Y:S01]  /*10d0*/  LDCU.64 UR4, c[0x0][0x380] ;  /* 0x00007000ff0477ac */ /* 0x000e620008000a00 */
[C---:B------:R-:W-:Y:S01]  /*10e0*/  IMAD.SHL.U32 R16, R28.reuse, 0x4, RZ ;  /* 0x000000041c107824 */ /* 0x040fe200078e00ff */
[----:B------:R-:W-:-:S04]  /*10f0*/  SHF.L.U64.HI R31, R28, 0x2, R31 ;  /* 0x000000021c1f7819 */ /* 0x000fc8000001021f */
[----:B-1----:R-:W-:-:S04]  /*1100*/  IADD3 R6, P0, PT, R16, UR4, RZ ;  /* 0x0000000410067c10 */ /* 0x002fc8000ff1e0ff */
[----:B------:R-:W-:Y:S02]  /*1110*/  IADD3.X R7, PT, PT, R31, UR5, RZ, P0, !PT ;  /* 0x000000051f077c10 */ /* 0x000fe400087fe4ff */
[----:B------:R-:W-:Y:S01]  /*1120*/  MOV R2, 0x170 ;  /* 0x0000017000027802 */ /* 0x000fe20000000f00 */
[----:B------:R1:W-:Y:S01]  /*1130*/  STL [R1+0x10], R28 ;  /* 0x0000101c01007387 */ /* 0x0003e20000100800 */
[----:B------:R-:W2:Y:S03]  /*1140*/  LDCU.64 UR4, c[0x4][0x160] ;  /* 0x01002c00ff0477ac */ /* 0x000ea60008000a00 */
[----:B------:R3:W4:Y:S01]  /*1150*/  LDG.E R0, desc[UR36][R6.64] ;  /* 0x0000002406007981 */ /* 0x000722000c1e1900 */
[----:B------:R1:W0:Y:S01]  /*1160*/  LDC.64 R10, c[0x4][R2] ;  /* 0x01000000020a7b82 */ /* 0x0002220000000a00 */
[----:B------:R-:W-:-:S05]  /*1170*/  IADD3 R18, P0, PT, R25, 0x10, RZ ;  /* 0x0000001019127810 */ /* 0x000fca0007f1e0ff */
[----:B------:R-:W-:Y:S02]  /*1180*/  IMAD.X R19, RZ, RZ, R24, P0 ;  /* 0x000000ffff137224 */ /* 0x000fe400000e0618 */
[----:B---3--:R-:W-:Y:S02]  /*1190*/  IMAD.MOV.U32 R6, RZ, RZ, R18 ;  /* 0x000000ffff067224 */ /* 0x008fe400078e0012 */
[----:B------:R-:W-:Y:S02]  /*11a0*/  IMAD.MOV.U32 R7, RZ, RZ, R19 ;  /* 0x000000ffff077224 */ /* 0x000fe400078e0013 */
[----:B--2---:R-:W-:Y:S01]  /*11b0*/  IMAD.U32 R4, RZ, RZ, UR4 ;  /* 0x00000004ff047e24 */ /* 0x004fe2000f8e00ff */
[----:B------:R-:W-:Y:S01]  /*11c0*/  MOV R5, UR5 ;  /* 0x0000000500057c02 */ /* 0x000fe20008000f00 */
[----:B----4-:R-:W2:Y:S02]  /*11d0*/  F2F.F64.F32 R8, R0 ;  /* 0x0000000000087310 */ /* 0x010ea40000201800 */
[----:B0-2---:R1:W-:Y:S04]  /*11e0*/  STL.64 [R1+0x18], R8 ;  /* 0x0000180801007387 */ /* 0x0053e80000100a00 */
[----:B------:R-:W-:-:S07]  /*11f0*/  LEPC R20, `(.L_x_24) ;  /* 0x000000001014794e */ /* 0x000fce0000000000 */
[----:B-1----:R-:W-:Y:S05]  /*1200*/  CALL.ABS.NOINC R10 ;  /* 0x000000000a007343 */ /* 0x002fea0003c00000 */
.L_x_24:
[----:B------:R-:W0:Y:S01]  /*1210*/  LDCU.64 UR4, c[0x0][0x380] ;  /* 0x00007000ff0477ac */ /* 0x000e220008000a00 */
[----:B------:R-:W-:Y:S02]  /*1220*/  LOP3.LUT R16, R16, 0xfffffffc, RZ, 0xc0, !PT ;  /* 0xfffffffc10107812 */ /* 0x000fe400078ec0ff */
[----:B------:R-:W-:Y:S02]  /*1230*/  LOP3.LUT R0, R31, 0x3, RZ, 0xc0, !PT ;  /* 0x000000031f007812 */ /* 0x000fe400078ec0ff */
[----:B0-----:R-:W-:-:S04]  /*1240*/  IADD3 R16, P0, PT, R16, UR4, RZ ;  /* 0x0000000410107c10 */ /* 0x001fc8000ff1e0ff */
[----:B------:R-:W-:Y:S01]  /*1250*/  IADD3.X R17, PT, PT, R0, UR5, RZ, P0, !PT ;  /* 0x0000000500117c10 */ /* 0x000fe200087fe4ff */
[----:B------:R-:W-:Y:S01]  /*1260*/  VIADD R0, R28, 0x1 ;  /* 0x000000011c007836 */ /* 0x000fe20000000000 */
[----:B------:R0:W1:Y:S01]  /*1270*/  LDC.64 R10, c[0x4][R2] ;  /* 0x01000000020a7b82 */ /* 0x0000620000000a00 */
[----:B------:R-:W2:Y:S02]  /*1280*/  LDCU.64 UR4, c[0x4][0x160] ;  /* 0x01002c00ff0477ac */ /* 0x000ea40008000a00 */
[----:B------:R-:W3:Y:S01]  /*1290*/  LDG.E R3, desc[UR36][R16.64+0x4] ;  /* 0x0000042410037981 */ /* 0x000ee2000c1e1900 */
[----:B------:R-:W-:Y:S02]  /*12a0*/  IMAD.MOV.U32 R6, RZ, RZ, R18 ;  /* 0x000000ffff067224 */ /* 0x000fe400078e0012 */
[----:B------:R-:W-:Y:S01]  /*12b0*/  IMAD.MOV.U32 R7, RZ, RZ, R19 ;  /* 0x000000ffff077224 */ /* 0x000fe200078e0013 */
[----:B------:R0:W-:Y:S01]  /*12c0*/  STL [R1+0x10], R0 ;  /* 0x0000100001007387 */ /* 0x0001e20000100800 */
[----:B--2---:R-:W-:Y:S01]  /*12d0*/  IMAD.U32 R4, RZ, RZ, UR4 ;  /* 0x00000004ff047e24 */ /* 0x004fe2000f8e00ff */
[----:B------:R-:W-:Y:S01]  /*12e0*/  MOV R5, UR5 ;  /* 0x0000000500057c02 */ /* 0x000fe20008000f00 */
[----:B---3--:R-:W2:Y:S02]  /*12f0*/  F2F.F64.F32 R8, R3 ;  /* 0x0000000300087310 */ /* 0x008ea40000201800 */
[----:B-12---:R0:W-:Y:S04]  /*1300*/  STL.64 [R1+0x18], R8 ;  /* 0x0000180801007387 */ /* 0x0061e80000100a00 */
[----:B------:R-:W-:-:S07]  /*1310*/  LEPC R20, `(.L_x_25) ;  /* 0x000000001014794e */ /* 0x000fce0000000000 */
[----:B0-----:R-:W-:Y:S05]  /*1320*/  CALL.ABS.NOINC R10 ;  /* 0x000000000a007343 */ /* 0x001fea0003c00000 */
.L_x_25:
[----:B------:R-:W2:Y:S01]  /*1330*/  LDG.E R3, desc[UR36][R16.64+0x8] ;  /* 0x0000082410037981 */ /* 0x000ea2000c1e1900 */
[----:B------:R-:W-:Y:S01]  /*1340*/  VIADD R0, R28, 0x2 ;  /* 0x000000021c007836 */ /* 0x000fe20000000000 */
[----:B------:R0:W1:Y:S01]  /*1350*/  LDC.64 R10, c[0x4][R2] ;  /* 0x01000000020a7b82 */ /* 0x0000620000000a00 */
[----:B------:R-:W3:Y:S01]  /*1360*/  LDCU.64 UR4, c[0x4][0x160] ;  /* 0x01002c00ff0477ac */ /* 0x000ee20008000a00 */
[----:B------:R-:W-:Y:S02]  /*1370*/  IMAD.MOV.U32 R6, RZ, RZ, R18 ;  /* 0x000000ffff067224 */ /* 0x000fe400078e0012 */
        /* <DEDUP_REMOVED lines=8> */
.L_x_26:
[----:B------:R-:W2:Y:S01]  /*1400*/  LDG.E R3, desc[UR36][R16.64+0xc] ;  /* 0x00000c2410037981 */ /* 0x000ea2000c1e1900 */
[----:B------:R-:W-:Y:S01]  /*1410*/  IADD3 R0, PT, PT, R28, 0x3, RZ ;  /* 0x000000031c007810 */ /* 0x000fe20007ffe0ff */
[----:B------:R0:W1:Y:S01]  /*1420*/  LDC.64 R10, c[0x4][R2] ;  /* 0x01000000020a7b82 */ /* 0x0000620000000a00 */
[----:B------:R-:W3:Y:S01]  /*1430*/  LDCU.64 UR4, c[0x4][0x160] ;  /* 0x01002c00ff0477ac */ /* 0x000ee20008000a00 */
[----:B------:R-:W-:Y:S01]  /*1440*/  IMAD.MOV.U32 R6, RZ, RZ, R18 ;  /* 0x000000ffff067224 */ /* 0x000fe200078e0012 */
[----:B------:R-:W-:Y:S01]  /*1450*/  MOV R7, R19 ;  /* 0x0000001300077202 */ /* 0x000fe20000000f00 */
[----:B------:R0:W-:Y:S01]  /*1460*/  STL [R1+0x10], R0 ;  /* 0x0000100001007387 */ /* 0x0001e20000100800 */
[----:B---3--:R-:W-:Y:S02]  /*1470*/  IMAD.U32 R4, RZ, RZ, UR4 ;  /* 0x00000004ff047e24 */ /* 0x008fe4000f8e00ff */
[----:B------:R-:W-:Y:S01]  /*1480*/  IMAD.U32 R5, RZ, RZ, UR5 ;  /* 0x00000005ff057e24 */ /* 0x000fe2000f8e00ff */
[----:B--2---:R-:W2:Y:S02]  /*1490*/  F2F.F64.F32 R8, R3 ;  /* 0x0000000300087310 */ /* 0x004ea40000201800 */
[----:B-12---:R0:W-:Y:S04]  /*14a0*/  STL.64 [R1+0x18], R8 ;  /* 0x0000180801007387 */ /* 0x0061e80000100a00 */
[----:B------:R-:W-:-:S07]  /*14b0*/  LEPC R20, `(.L_x_27) ;  /* 0x000000001014794e */ /* 0x000fce0000000000 */
[----:B0-----:R-:W-:Y:S05]  /*14c0*/  CALL.ABS.NOINC R10 ;  /* 0x000000000a007343 */ /* 0x001fea0003c00000 */
.L_x_27:
[----:B------:R-:W2:Y:S01]  /*14d0*/  LDG.E R3, desc[UR36][R16.64+0x10] ;  /* 0x0000102410037981 */ /* 0x000ea2000c1e1900 */
[----:B------:R-:W-:Y:S01]  /*14e0*/  VIADD R0, R28, 0x4 ;  /* 0x000000041c007836 */ /* 0x000fe20000000000 */
[----:B------:R0:W1:Y:S01]  /*14f0*/  LDC.64 R10, c[0x4][R2] ;  /* 0x01000000020a7b82 */ /* 0x0000620000000a00 */
[----:B------:R-:W3:Y:S01]  /*1500*/  LDCU.64 UR4, c[0x4][0x160] ;  /* 0x01002c00ff0477ac */ /* 0x000ee20008000a00 */
[----:B------:R-:W-:Y:S01]  /*1510*/  MOV R6, R18 ;  /* 0x0000001200067202 */ /* 0x000fe20000000f00 */
[----:B------:R-:W-:Y:S01]  /*1520*/  IMAD.MOV.U32 R7, RZ, RZ, R19 ;  /* 0x000000ffff077224 */ /* 0x000fe200078e0013 */
[----:B------:R0:W-:Y:S01]  /*1530*/  STL [R1+0x10], R0 ;  /* 0x0000100001007387 */ /* 0x0001e20000100800 */
[----:B---3--:R-:W-:Y:S02]  /*1540*/  IMAD.U32 R4, RZ, RZ, UR4 ;  /* 0x00000004ff047e24 */ /* 0x008fe4000f8e00ff */
[----:B------:R-:W-:Y:S01]  /*1550*/  IMAD.U32 R5, RZ, RZ, UR5 ;  /* 0x00000005ff057e24 */ /* 0x000fe2000f8e00ff */
[----:B--2---:R-:W2:Y:S02]  /*1560*/  F2F.F64.F32 R8, R3 ;  /* 0x0000000300087310 */ /* 0x004ea40000201800 */
[----:B-12---:R0:W-:Y:S04]  /*1570*/  STL.64 [R1+0x18], R8 ;  /* 0x0000180801007387 */ /* 0x0061e80000100a00 */
[----:B------:R-:W-:-:S07]  /*1580*/  LEPC R20, `(.L_x_28) ;  /* 0x000000001014794e */ /* 0x000fce0000000000 */
[----:B0-----:R-:W-:Y:S05]  /*1590*/  CALL.ABS.NOINC R10 ;  /* 0x000000000a007343 */ /* 0x001fea0003c00000 */
.L_x_28:
[----:B------:R-:W2:Y:S01]  /*15a0*/  LDG.E R3, desc[UR36][R16.64+0x14] ;  /* 0x0000142410037981 */ /* 0x000ea2000c1e1900 */
[----:B------:R-:W-:Y:S01]  /*15b0*/  VIADD R0, R28, 0x5 ;  /* 0x000000051c007836 */ /* 0x000fe20000000000 */
[----:B------:R0:W1:Y:S01]  /*15c0*/  LDC.64 R10, c[0x4][R2] ;  /* 0x01000000020a7b82 */ /* 0x0000620000000a00 */
[----:B------:R-:W3:Y:S01]  /*15d0*/  LDCU.64 UR4, c[0x4][0x160] ;  /* 0x01002c00ff0477ac */ /* 0x000ee20008000a00 */
[----:B------:R-:W-:Y:S02]  /*15e0*/  IMAD.MOV.U32 R6, RZ, RZ, R18 ;  /* 0x000000ffff067224 */ /* 0x000fe400078e0012 */
[----:B------:R0:W-:Y:S01]  /*15f0*/  STL [R1+0x10], R0 ;  /* 0x0000100001007387 */ /* 0x0001e20000100800 */
[----:B------:R-:W-:Y:S02]  /*1600*/  IMAD.MOV.U32 R7, RZ, RZ, R19 ;  /* 0x000000ffff077224 */ /* 0x000fe400078e0013 */
[----:B---3--:R-:W-:Y:S01]  /*1610*/  IMAD.U32 R4, RZ, RZ, UR4 ;  /* 0x00000004ff047e24 */ /* 0x008fe2000f8e00ff */
[----:B------:R-:W-:Y:S01]  /*1620*/  MOV R5, UR5 ;  /* 0x0000000500057c02 */ /* 0x000fe20008000f00 */
[----:B--2---:R-:W2:Y:S02]  /*1630*/  F2F.F64.F32 R8, R3 ;  /* 0x0000000300087310 */ /* 0x004ea40000201800 */
[----:B-12---:R0:W-:Y:S04]  /*1640*/  STL.64 [R1+0x18], R8 ;  /* 0x0000180801007387 */ /* 0x0061e80000100a00 */
[----:B------:R-:W-:-:S07]  /*1650*/  LEPC R20, `(.L_x_29) ;  /* 0x000000001014794e */ /* 0x000fce0000000000 */
[----:B0-----:R-:W-:Y:S05]  /*1660*/  CALL.ABS.NOINC R10 ;  /* 0x000000000a007343 */ /* 0x001fea0003c00000 */
.L_x_29:
        /* <DEDUP_REMOVED lines=13> */
.L_x_30:
[----:B------:R-:W2:Y:S01]  /*1740*/  LDG.E R16, desc[UR36][R16.64+0x1c] ;  /* 0x00001c2410107981 */ /* 0x000ea2000c1e1900 */
[----:B------:R-:W-:Y:S01]  /*1750*/  IADD3 R0, PT, PT, R28, 0x7, RZ ;  /* 0x000000071c007810 */ /* 0x000fe20007ffe0ff */
[----:B------:R-:W0:Y:S01]  /*1760*/  LDC.64 R2, c[0x4][R2] ;  /* 0x0100000002027b82 */ /* 0x000e220000000a00 */
[----:B------:R-:W1:Y:S01]  /*1770*/  LDCU.64 UR4, c[0x4][0x160] ;  /* 0x01002c00ff0477ac */ /* 0x000e620008000a00 */
[----:B------:R-:W-:Y:S01]  /*1780*/  IMAD.MOV.U32 R6, RZ, RZ, R18 ;  /* 0x000000ffff067224 */ /* 0x000fe200078e0012 */
[----:B------:R-:W-:Y:S01]  /*1790*/  MOV R7, R19 ;  /* 0x0000001300077202 */ /* 0x000fe20000000f00 */
[----:B------:R3:W-:Y:S01]  /*17a0*/  STL [R1+0x10], R0 ;  /* 0x0000100001007387 */ /* 0x0007e20000100800 */
[----:B-1----:R-:W-:Y:S02]  /*17b0*/  IMAD.U32 R4, RZ, RZ, UR4 ;  /* 0x00000004ff047e24 */ /* 0x002fe4000f8e00ff */
[----:B------:R-:W-:Y:S01]  /*17c0*/  IMAD.U32 R5, RZ, RZ, UR5 ;  /* 0x00000005ff057e24 */ /* 0x000fe2000f8e00ff */
[----:B--2---:R-:W1:Y:S02]  /*17d0*/  F2F.F64.F32 R8, R16 ;  /* 0x0000001000087310 */ /* 0x004e640000201800 */
[----:B01----:R3:W-:Y:S04]  /*17e0*/  STL.64 [R1+0x18], R8 ;  /* 0x0000180801007387 */ /* 0x0037e80000100a00 */
[----:B------:R-:W-:-:S07]  /*17f0*/  LEPC R20, `(.L_x_31) ;  /* 0x000000001014794e */ /* 0x000fce0000000000 */
[----:B---3--:R-:W-:Y:S05]  /*1800*/  CALL.ABS.NOINC R2 ;  /* 0x0000000002007343 */ /* 0x008fea0003c00000 */
.L_x_31:
[----:B------:R-:W-:Y:S02]  /*1810*/  VIADD R28, R28, 0x8 ;  /* 0x000000081c1c7836 */ /* 0x000fe40000000000 */
[----:B------:R-:W-:-:S07]  /*1820*/  IMAD.MOV.U32 R31, RZ, RZ, RZ ;  /* 0x000000ffff1f7224 */ /* 0x000fce00078e00ff */
.L_x_23:
[----:B------:R-:W-:-:S04]  /*1830*/  ISETP.NE.U32.AND P0, PT, R22, RZ, PT ;  /* 0x000000ff1600720c */ /* 0x000fc80003f05070 */
[----:B------:R-:W-:-:S13]  /*1840*/  ISETP.NE.AND.EX P0, PT, RZ, RZ, PT, P0 ;  /* 0x000000ffff00720c */ /* 0x000fda0003f05300 */
[----:B------:R-:W-:Y:S05]  /*1850*/  @!P0 BRA `(.L_x_22) ;  /* 0x00000004009c8947 */ /* 0x000fea0003800000 */
[----:B------:R-:W1:Y:S01]  /*1860*/  LDCU UR4, c[0x0][0x390] ;  /* 0x00007200ff0477ac */ /* 0x000e620008000800 */
[----:B------:R-:W-:Y:S01]  /*1870*/  ISETP.GE.U32.AND P0, PT, R22, 0x4, PT ;  /* 0x000000041600780c */ /* 0x000fe20003f06070 */
[----:B------:R-:W-:-:S03]  /*1880*/  IMAD.MOV.U32 R2, RZ, RZ, RZ ;  /* 0x000000ffff027224 */ /* 0x000fc600078e00ff */
[----:B------:R-:W-:Y:S01]  /*1890*/  ISETP.GE.U32.AND.EX P0, PT, RZ, RZ, PT, P0 ;  /* 0x000000ffff00720c */ /* 0x000fe20003f06100 */
[----:B-1----:R-:W-:-:S06]  /*18a0*/  ULOP3.LUT UR4, UR4, 0x3, URZ, 0xc0, !UPT ;  /* 0x0000000304047892 */ /* 0x002fcc000f8ec0ff */
[----:B------:R-:W-:-:S06]  /*18b0*/  MOV R18, UR4 ;  /* 0x0000000400127c02 */ /* 0x000fcc0008000f00 */
[----:B------:R-:W-:Y:S05]  /*18c0*/  @!P0 BRA `(.L_x_32) ;  /* 0x0000000400088947 */ /* 0x000fea0003800000 */
        /* <DEDUP_REMOVED lines=20> */
.L_x_33:
        /* <DEDUP_REMOVED lines=12> */
[----:B--2---:R-:W-:Y:S01]  /*1ad0*/  MOV R4, UR4 ;  /* 0x0000000400047c02 */ /* 0x004fe20008000f00 */
[----:B------:R-:W-:Y:S01]  /*1ae0*/  IMAD.U32 R5, RZ, RZ, UR5 ;  /* 0x00000005ff057e24 */ /* 0x000fe2000f8e00ff */
[----:B---3--:R-:W2:Y:S02]  /*1af0*/  F2F.F64.F32 R8, R3 ;  /* 0x0000000300087310 */ /* 0x008ea40000201800 */
[----:B-12---:R0:W-:Y:S04]  /*1b00*/  STL.64 [R1+0x18], R8 ;  /* 0x0000180801007387 */ /* 0x0061e80000100a00 */
[----:B------:R-:W-:-:S07]  /*1b10*/  LEPC R20, `(.L_x_34) ;  /* 0x000000001014794e */ /* 0x000fce0000000000 */
[----:B0-----:R-:W-:Y:S05]  /*1b20*/  CALL.ABS.NOINC R10 ;  /* 0x000000000a007343 */ /* 0x001fea0003c00000 */
.L_x_34:
        /* <DEDUP_REMOVED lines=13> */
.L_x_35:
        /* <DEDUP_REMOVED lines=13> */
.L_x_36:
[----:B------:R-:W-:Y:S02]  /*1cd0*/  VIADD R28, R28, 0x4 ;  /* 0x000000041c1c7836 */ /* 0x000fe40000000000 */
[----:B------:R-:W-:-:S07]  /*1ce0*/  IMAD.MOV.U32 R31, RZ, RZ, RZ ;  /* 0x000000ffff1f7224 */ /* 0x000fce00078e00ff */
.L_x_32:
[----:B------:R-:W-:-:S04]  /*1cf0*/  ISETP.NE.U32.AND P0, PT, R18, RZ, PT ;  /* 0x000000ff1200720c */ /* 0x000fc80003f05070 */
[----:B------:R-:W-:-:S13]  /*1d00*/  ISETP.NE.AND.EX P0, PT, R2, RZ, PT, P0 ;  /* 0x000000ff0200720c */ /* 0x000fda0003f05300 */
[----:B------:R-:W-:Y:S05]  /*1d10*/  @!P0 BRA `(.L_x_22) ;  /* 0x00000000006c8947 */ /* 0x000fea0003800000 */
[----:B------:R-:W-:-:S04]  /*1d20*/  IADD3 R16, P0, PT, R25, 0x10, RZ ;  /* 0x0000001019107810 */ /* 0x000fc80007f1e0ff */
[----:B------:R-:W-:-:S09]  /*1d30*/  IADD3.X R17, PT, PT, RZ, R24, RZ, P0, !PT ;  /* 0x00000018ff117210 */ /* 0x000fd200007fe4ff */
.L_x_38:
[----:B------:R-:W1:Y:S02]  /*1d40*/  LDCU.64 UR4, c[0x0][0x380] ;  /* 0x00007000ff0477ac */ /* 0x000e640008000a00 */
[----:B-1----:R-:W-:-:S04]  /*1d50*/  LEA R4, P0, R28, UR4, 0x2 ;  /* 0x000000041c047c11 */ /* 0x002fc8000f8010ff */
[----:B------:R-:W-:Y:S02]  /*1d60*/  LEA.HI.X R5, R28, UR5, R31, 0x2, P0 ;  /* 0x000000051c057c11 */ /* 0x000fe400080f141f */
[----:B------:R-:W-:Y:S01]  /*1d70*/  MOV R3, 0x170 ;  /* 0x0000017000037802 */ /* 0x000fe20000000f00 */
[----:B------:R1:W-:Y:S01]  /*1d80*/  STL [R1+0x10], R28 ;  /* 0x0000101c01007387 */ /* 0x0003e20000100800 */
[----:B------:R-:W2:Y:S03]  /*1d90*/  LDCU.64 UR4, c[0x4][0x160] ;  /* 0x01002c00ff0477ac */ /* 0x000ea60008000a00 */
[----:B------:R2:W3:Y:S01]  /*1da0*/  LDG.E R0, desc[UR36][R4.64] ;  /* 0x0000002404007981 */ /* 0x0004e2000c1e1900 */
[----:B------:R1:W4:Y:S01]  /*1db0*/  LDC.64 R10, c[0x4][R3] ;  /* 0x01000000030a7b82 */ /* 0x0003220000000a00 */
[----:B------:R-:W-:Y:S01]  /*1dc0*/  IADD3 R18, P0, PT, R18, -0x1, RZ ;  /* 0xffffffff12127810 */ /* 0x000fe20007f1e0ff */
[----:B------:R-:W-:Y:S01]  /*1dd0*/  IMAD.MOV.U32 R6, RZ, RZ, R16 ;  /* 0x000000ffff067224 */ /* 0x000fe200078e0010 */
[----:B------:R-:W-:-:S02]  /*1de0*/  MOV R7, R17 ;  /* 0x0000001100077202 */ /* 0x000fc40000000f00 */
[----:B------:R-:W-:Y:S02]  /*1df0*/  IADD3.X R2, PT, PT, R2, -0x1, RZ, P0, !PT ;  /* 0xffffffff02027810 */ /* 0x000fe400007fe4ff */
[----:B------:R-:W-:-:S04]  /*1e00*/  ISETP.NE.U32.AND P0, PT, R18, RZ, PT ;  /* 0x000000ff1200720c */ /* 0x000fc80003f05070 */
[----:B------:R-:W-:Y:S01]  /*1e10*/  ISETP.NE.AND.EX P0, PT, R2, RZ, PT, P0 ;  /* 0x000000ff0200720c */ /* 0x000fe20003f05300 */
[----:B--2---:R-:W-:-:S03]  /*1e20*/  IMAD.U32 R4, RZ, RZ, UR4 ;  /* 0x00000004ff047e24 */ /* 0x004fc6000f8e00ff */
[----:B------:R-:W-:Y:S01]  /*1e30*/  P2R R19, PR, RZ, 0x1 ;  /* 0x00000001ff137803 */ /* 0x000fe20000000000 */
[----:B------:R-:W-:Y:S01]  /*1e40*/  IMAD.U32 R5, RZ, RZ, UR5 ;  /* 0x00000005ff057e24 */ /* 0x000fe2000f8e00ff */
[----:B---3--:R-:W2:Y:S02]  /*1e50*/  F2F.F64.F32 R8, R0 ;  /* 0x0000000000087310 */ /* 0x008ea40000201800 */
[----:B--2-4-:R1:W-:Y:S05]  /*1e60*/  STL.64 [R1+0x18], R8 ;  /* 0x0000180801007387 */ /* 0x0143ea0000100a00 */
[----:B------:R-:W-:-:S07]  /*1e70*/  LEPC R20, `(.L_x_37) ;  /* 0x000000001014794e */ /* 0x000fce0000000000 */
[----:B01----:R-:W-:Y:S05]  /*1e80*/  CALL.ABS.NOINC R10 ;  /* 0x000000000a007343 */ /* 0x003fea0003c00000 */
.L_x_37:
[----:B------:R-:W-:Y:S01]  /*1e90*/  ISETP.NE.AND P6, PT, R19, RZ, PT ;  /* 0x000000ff1300720c */ /* 0x000fe20003fc5270 */
[----:B------:R-:W-:Y:S02]  /*1ea0*/  VIADD R28, R28, 0x1 ;  /* 0x000000011c1c7836 */ /* 0x000fe40000000000 */
[----:B------:R-:W-:-:S10]  /*1eb0*/  IMAD.MOV.U32 R31, RZ, RZ, RZ ;  /* 0x000000ffff1f7224 */ /* 0x000fd400078e00ff */
[----:B------:R-:W-:Y:S05]  /*1ec0*/  @P6 BRA `(.L_x_38) ;  /* 0xfffffffc009c6947 */ /* 0x000fea000383ffff */
.L_x_22:
[----:B0-----:R-:W-:Y:S05]  /*1ed0*/  BSYNC.RECONVERGENT B6 ;  /* 0x0000000000067941 */ /* 0x001fea0003800200 */
.L_x_3:
[----:B------:R-:W1:Y:S02]  /*1ee0*/  LDC.64 R2, c[0x0][0x398] ;  /* 0x0000e600ff027b82 */ /* 0x000e640000000a00 */
[----:B-1----:R-:W-:-:S04]  /*1ef0*/  ISETP.NE.U32.AND P0, PT, R2, RZ, PT ;  /* 0x000000ff0200720c */ /* 0x002fc80003f05070 */
[----:B------:R-:W-:-:S13]  /*1f00*/  ISETP.NE.AND.EX P0, PT, R3, RZ, PT, P0 ;  /* 0x000000ff0300720c */ /* 0x000fda0003f05300 */
[----:B------:R-:W-:Y:S05]  /*1f10*/  @!P0 BRA `(.L_x_39) ;  /* 0x0000001c003c8947 */ /* 0x000fea0003800000 */
[C---:B------:R-:W-:Y:S01]  /*1f20*/  ISETP.GE.U32.AND P0, PT, R2.reuse, 0x10, PT ;  /* 0x000000100200780c */ /* 0x040fe20003f06070 */
[----:B------:R-:W-:Y:S01]  /*1f30*/  HFMA2 R30, -RZ, RZ, 0, 0 ;  /* 0x00000000ff1e7431 */ /* 0x000fe200000001ff */
[----:B------:R-:W-:Y:S01]  /*1f40*/  LOP3.LUT R31, R2, 0xf, RZ, 0xc0, !PT ;  /* 0x0000000f021f7812 */ /* 0x000fe200078ec0ff */
[----:B------:R-:W-:Y:S01]  /*1f50*/  IMAD.MOV.U32 R28, RZ, RZ, RZ ;  /* 0x000000ffff1c7224 */ /* 0x000fe200078e00ff */
[----:B------:R-:W-:-:S13]  /*1f60*/  ISETP.GE.U32.AND.EX P0, PT, R3, RZ, PT, P0 ;  /* 0x000000ff0300720c */ /* 0x000fda0003f06100 */
[----:B------:R-:W-:Y:S05]  /*1f70*/  @!P0 BRA `(.L_x_40) ;  /* 0x0000000c009c8947 */ /* 0x000fea0003800000 */
[----:B------:R-:W1:Y:S01]  /*1f80*/  LDCU UR4, c[0x0][0x39c] ;  /* 0x00007380ff0477ac */ /* 0x000e620008000800 */
[----:B------:R-:W-:Y:S01]  /*1f90*/  BSSY.RECONVERGENT B6, `(.L_x_40) ;  /* 0x00000e5000067945 */ /* 0x000fe20003800200 */
[----:B------:R-:W-:Y:S01]  /*1fa0*/  LOP3.LUT R28, R2, 0xfffffff0, RZ, 0xc0, !PT ;  /* 0xfffffff0021c7812 */ /* 0x000fe200078ec0ff */
[----:B------:R-:W-:Y:S02]  /*1fb0*/  IMAD.MOV.U32 R29, RZ, RZ, RZ ;  /* 0x000000ffff1d7224 */ /* 0x000fe400078e00ff */
[----:B------:R-:W-:Y:S02]  /*1fc0*/  IMAD.MOV.U32 R27, RZ, RZ, RZ ;  /* 0x000000ffff1b7224 */ /* 0x000fe400078e00ff */
[----:B------:R-:W-:Y:S01]  /*1fd0*/  IMAD.MOV.U32 R26, RZ, RZ, 0x7 ;  /* 0x00000007ff1a7424 */ /* 0x000fe200078e00ff */
[----:B-1----:R-:W-:-:S07]  /*1fe0*/  MOV R30, UR4 ;  /* 0x00000004001e7c02 */ /* 0x002fce0008000f00 */
.L_x_57:
[----:B0-----:R-:W-:Y:S01]  /*1ff0*/  IADD3 R6, P0, PT, R29, UR40, RZ ;  /* 0x000000281d067c10 */ /* 0x001fe2000ff1e0ff */
[----:B------:R-:W-:Y:S01]  /*2000*/  VIADD R0, R26, 0xfffffff9 ;  /* 0xfffffff91a007836 */ /* 0x000fe20000000000 */
[----:B------:R-:W-:Y:S01]  /*2010*/  MOV R23, 0x170 ;  /* 0x0000017000177802 */ /* 0x000fe20000000f00 */
[----:B------:R-:W0:Y:S01]  /*2020*/  LDCU.64 UR4, c[0x4][0x168] ;  /* 0x01002d00ff0477ac */ /* 0x000e220008000a00 */
[----:B------:R-:W-:-:S05]  /*2030*/  IADD3.X R7, PT, PT, R27, UR41, RZ, P0, !PT ;  /* 0x000000291b077c10 */ /* 0x000fca00087fe4ff */
[----:B------:R1:W2:Y:S01]  /*2040*/  LDG.E.U8 R6, desc[UR36][R6.64] ;  /* 0x0000002406067981 */ /* 0x0002a2000c1e1100 */
[----:B------:R3:W4:Y:S01]  /*2050*/  LDC.64 R2, c[0x4][R23] ;  /* 0x0100000017027b82 */ /* 0x0007220000000a00 */
[----:B------:R-:W-:Y:S02]  /*2060*/  IADD3 R22, P0, PT, R25, 0x10, RZ ;  /* 0x0000001019167810 */ /* 0x000fe40007f1e0ff */
[----:B------:R3:W-:Y:S03]  /*2070*/  STL [R1+0x10], R0 ;  /* 0x0000100001007387 */ /* 0x0007e60000100800 */
[----:B------:R-:W-:-:S04]  /*2080*/  IMAD.X R19, RZ, RZ, R24, P0 ;  /* 0x000000ffff137224 */ /* 0x000fc800000e0618 */
[----:B-1----:R-:W-:Y:S01]  /*2090*/  IMAD.MOV.U32 R7, RZ, RZ, R19 ;  /* 0x000000ffff077224 */ /* 0x002fe200078e0013 */
[----:B0-----:R-:W-:Y:S01]  /*20a0*/  MOV R5, UR5 ;  /* 0x0000000500057c02 */ /* 0x001fe20008000f00 */
[----:B------:R-:W-:Y:S01]  /*20b0*/  IMAD.U32 R4, RZ, RZ, UR4 ;  /* 0x00000004ff047e24 */ /* 0x000fe2000f8e00ff */
[----:B--2---:R0:W1:Y:S02]  /*20c0*/  I2F.F64.U16 R8, R6 ;  /* 0x0000000600087312 */ /* 0x0040640000101800 */
[----:B0-----:R-:W-:Y:S01]  /*20d0*/  IMAD.MOV.U32 R6, RZ, RZ, R22 ;  /* 0x000000ffff067224 */ /* 0x001fe200078e0016 */
[----:B-1--4-:R3:W-:Y:S06]  /*20e0*/  STL.64 [R1+0x18], R8 ;  /* 0x0000180801007387 */ /* 0x0127ec0000100a00 */
[----:B------:R-:W-:-:S07]  /*20f0*/  LEPC R20, `(.L_x_41) ;  /* 0x000000001014794e */ /* 0x000fce0000000000 */
[----:B---3--:R-:W-:Y:S05]  /*2100*/  CALL.ABS.NOINC R2 ;  /* 0x0000000002007343 */ /* 0x008fea0003c00000 */
.L_x_41:
[----:B------:R-:W-:Y:S01]  /*2110*/  LOP3.LUT R16, R29, 0xfffffff0, RZ, 0xc0, !PT ;  /* 0xfffffff01d107812 */ /* 0x000fe200078ec0ff */
[----:B------:R-:W0:Y:S03]  /*2120*/  LDCU.64 UR4, c[0x4][0x168] ;  /* 0x01002d00ff0477ac */ /* 0x000e260008000a00 */
[----:B------:R-:W-:-:S05]  /*2130*/  IADD3 R16, P0, PT, R16, UR40, RZ ;  /* 0x0000002810107c10 */ /* 0x000fca000ff1e0ff */
[----:B------:R-:W-:-:S05]  /*2140*/  IMAD.X R17, RZ, RZ, UR41, P0 ;  /* 0x00000029ff117e24 */ /* 0x000fca00080e06ff */
[----:B------:R-:W2:Y:S01]  /*2150*/  LDG.E.U8 R8, desc[UR36][R16.64+0x1] ;  /* 0x0000012410087981 */ /* 0x000ea2000c1e1100 */
[----:B------:R-:W-:Y:S01]  /*2160*/  IADD3 R0, PT, PT, R26, -0x6, RZ ;  /* 0xfffffffa1a007810 */ /* 0x000fe20007ffe0ff */
[----:B------:R1:W3:Y:S01]  /*2170*/  LDC.64 R2, c[0x4][R23] ;  /* 0x0100000017027b82 */ /* 0x0002e20000000a00 */
[----:B------:R-:W-:Y:S01]  /*2180*/  IMAD.MOV.U32 R6, RZ, RZ, R22 ;  /* 0x000000ffff067224 */ /* 0x000fe200078e0016 */
[----:B------:R-:W-:Y:S01]  /*2190*/  MOV R7, R19 ;  /* 0x0000001300077202 */ /* 0x000fe20000000f00 */
[----:B0-----:R-:W-:Y:S01]  /*21a0*/  IMAD.U32 R4, RZ, RZ, UR4 ;  /* 0x00000004ff047e24 */ /* 0x001fe2000f8e00ff */
[----:B------:R1:W-:Y:S01]  /*21b0*/  STL [R1+0x10], R0 ;  /* 0x0000100001007387 */ /* 0x0003e20000100800 */
[----:B------:R-:W-:Y:S01]  /*21c0*/  IMAD.U32 R5, RZ, RZ, UR5 ;  /* 0x00000005ff057e24 */ /* 0x000fe2000f8e00ff */
[----:B--2---:R-:W0:Y:S02]  /*21d0*/  I2F.F64.U16 R8, R8 ;  /* 0x0000000800087312 */ /* 0x004e240000101800 */
[----:B0--3--:R1:W-:Y:S04]  /*21e0*/  STL.64 [R1+0x18], R8 ;  /* 0x0000180801007387 */ /* 0x0093e80000100a00 */
[----:B------:R-:W-:-:S07]  /*21f0*/  LEPC R20, `(.L_x_42) ;  /* 0x000000001014794e */ /* 0x000fce0000000000 */
[----:B-1----:R-:W-:Y:S05]  /*2200*/  CALL.ABS.NOINC R2 ;  /* 0x0000000002007343 */ /* 0x002fea0003c00000 */
.L_x_42:
[----:B------:R-:W2:Y:S01]  /*2210*/  LDG.E.U8 R8, desc[UR36][R16.64+0x2] ;  /* 0x0000022410087981 */ /* 0x000ea2000c1e1100 */
        /* <DEDUP_REMOVED lines=8> */
[----:B--2---:R-:W2:Y:S02]  /*22a0*/  I2F.F64.U16 R8, R8 ;  /* 0x0000000800087312 */ /* 0x004ea40000101800 */
[----:B-12---:R0:W-:Y:S04]  /*22b0*/  STL.64 [R1+0x18], R8 ;  /* 0x0000180801007387 */ /* 0x0061e80000100a00 */
[----:B------:R-:W-:-:S07]  /*22c0*/  LEPC R20, `(.L_x_43) ;  /* 0x000000001014794e */ /* 0x000fce0000000000 */
[----:B0-----:R-:W-:Y:S05]  /*22d0*/  CALL.ABS.NOINC R2 ;  /* 0x0000000002007343 */ /* 0x001fea0003c00000 */
.L_x_43:
[----:B------:R-:W2:Y:S01]  /*22e0*/  LDG.E.U8 R8, desc[UR36][R16.64+0x3] ;  /* 0x0000032410087981 */ /* 0x000ea2000c1e1100 */
        /* <DEDUP_REMOVED lines=8> */
[----:B--2---:R-:W2:Y:S02]  /*2370*/  I2F.F64.U16 R8, R8 ;  /* 0x0000000800087312 */ /* 0x004ea40000101800 */
[----:B-12---:R0:W-:Y:S04]  /*2380*/  STL.64 [R1+0x18], R8 ;  /* 0x0000180801007387 */ /* 0x0061e80000100a00 */
[----:B------:R-:W-:-:S07]  /*2390*/  LEPC R20, `(.L_x_44) ;  /* 0x000000001014794e */ /* 0x000fce0000000000 */
[----:B0-----:R-:W-:Y:S05]  /*23a0*/  CALL.ABS.NOINC R2 ;  /* 0x0000000002007343 */ /* 0x001fea0003c00000 */
.L_x_44:
[----:B------:R-:W2:Y:S01]  /*23b0*/  LDG.E.U8 R8, desc[UR36][R16.64+0x4] ;  /* 0x0000042410087981 */ /* 0x000ea2000c1e1100 */
        /* <DEDUP_REMOVED lines=8> */
[----:B--2---:R-:W2:Y:S02]  /*2440*/  I2F.F64.U16 R8, R8 ;  /* 0x0000000800087312 */ /* 0x004ea40000101800 */
[----:B-12---:R0:W-:Y:S04]  /*2450*/  STL.64 [R1+0x18], R8 ;  /* 0x0000180801007387 */ /* 0x0061e80000100a00 */
[----:B------:R-:W-:-:S07]  /*2460*/  LEPC R20, `(.L_x_45) ;  /* 0x000000001014794e */ /* 0x000fce0000000000 */
[----:B0-----:R-:W-:Y:S05]  /*2470*/  CALL.ABS.NOINC R2 ;  /* 0x0000000002007343 */ /* 0x001fea0003c00000 */
.L_x_45:
[----:B------:R-:W2:Y:S01]  /*2480*/  LDG.E.U8 R8, desc[UR36][R16.64+0x5] ;  /* 0x0000052410087981 */ /* 0x000ea2000c1e1100 */
[----:B------:R-:W-:Y:S01]  /*2490*/  IADD3 R0, PT, PT, R26, -0x2, RZ ;  /* 0xfffffffe1a007810 */ /* 0x000fe20007ffe0ff */
[----:B------:R0:W1:Y:S01]  /*24a0*/  LDC.64 R2, c[0x4][R23] ;  /* 0x0100000017027b82 */ /* 0x0000620000000a00 */
[----:B------:R-:W3:Y:S01]  /*24b0*/  LDCU.64 UR4, c[0x4][0x168] ;  /* 0x01002d00ff0477ac */ /* 0x000ee20008000a00 */
[----:B------:R-:W-:Y:S01]  /*24c0*/  IMAD.MOV.U32 R6, RZ, RZ, R22 ;  /* 0x000000ffff067224 */ /* 0x000fe200078e0016 */
[----:B------:R-:W-:Y:S01]  /*24d0*/  MOV R7, R19 ;  /* 0x0000001300077202 */ /* 0x000fe20000000f00 */
[----:B------:R0:W-:Y:S01]  /*24e0*/  STL [R1+0x10], R0 ;  /* 0x0000100001007387 */ /* 0x0001e20000100800 */
[----:B---3--:R-:W-:Y:S02]  /*24f0*/  IMAD.U32 R4, RZ, RZ, UR4 ;  /* 0x00000004ff047e24 */ /* 0x008fe4000f8e00ff */
[----:B------:R-:W-:Y:S01]  /*2500*/  IMAD.U32 R5, RZ, RZ, UR5 ;  /* 0x00000005ff057e24 */ /* 0x000fe2000f8e00ff */
[----:B--2---:R-:W2:Y:S02]  /*2510*/  I2F.F64.U16 R8, R8 ;  /* 0x0000000800087312 */ /* 0x004ea40000101800 */
[----:B-12---:R0:W-:Y:S04]  /*2520*/  STL.64 [R1+0x18], R8 ;  /* 0x0000180801007387 */ /* 0x0061e80000100a00 */
[----:B------:R-:W-:-:S07]  /*2530*/  LEPC R20, `(.L_x_46) ;  /* 0x000000001014794e */ /* 0x000fce0000000000 */
[----:B0-----:R-:W-:Y:S05]  /*2540*/  CALL.ABS.NOINC R2 ;  /* 0x0000000002007343 */ /* 0x001fea0003c00000 */
.L_x_46:
        /* <DEDUP_REMOVED lines=13> */
.L_x_47:
[----:B------:R-:W2:Y:S01]  /*2620*/  LDG.E.U8 R0, desc[UR36][R16.64+0x7] ;  /* 0x0000072410007981 */ /* 0x000ea2000c1e1100 */
[----:B------:R0:W1:Y:S01]  /*2630*/  LDC.64 R2, c[0x4][R23] ;  /* 0x0100000017027b82 */ /* 0x0000620000000a00 */
[----:B------:R-:W3:Y:S01]  /*2640*/  LDCU.64 UR4, c[0x4][0x168] ;  /* 0x01002d00ff0477ac */ /* 0x000ee20008000a00 */
[----:B------:R-:W-:Y:S01]  /*2650*/  IADD3 R18, PT, PT, R26, 0x8, RZ ;  /* 0x000000081a127810 */ /* 0x000fe20007ffe0ff */
[----:B------:R0:W-:Y:S01]  /*2660*/  STL [R1+0x10], R26 ;  /* 0x0000101a01007387 */ /* 0x0001e20000100800 */
[----:B------:R-:W-:Y:S02]  /*2670*/  IMAD.MOV.U32 R6, RZ, RZ, R22 ;  /* 0x000000ffff067224 */ /* 0x000fe400078e0016 */
[----:B------:R-:W-:Y:S02]  /*2680*/  IMAD.MOV.U32 R7, RZ, RZ, R19 ;  /* 0x000000ffff077224 */ /* 0x000fe400078e0013 */
[----:B---3--:R-:W-:Y:S02]  /*2690*/  IMAD.U32 R4, RZ, RZ, UR4 ;  /* 0x00000004ff047e24 */ /* 0x008fe4000f8e00ff */
[----:B------:R-:W-:Y:S01]  /*26a0*/  IMAD.U32 R5, RZ, RZ, UR5 ;  /* 0x00000005ff057e24 */ /* 0x000fe2000f8e00ff */
[----:B--2---:R-:W2:Y:S02]  /*26b0*/  I2F.F64.U16 R8, R0 ;  /* 0x0000000000087312 */ /* 0x004ea40000101800 */
[----:B-12---:R0:W-:Y:S04]  /*26c0*/  STL.64 [R1+0x18], R8 ;  /* 0x0000180801007387 */ /* 0x0061e80000100a00 */
[----:B------:R-:W-:-:S07]  /*26d0*/  LEPC R20, `(.L_x_48) ;  /* 0x000000001014794e */ /* 0x000fce0000000000 */
[----:B0-----:R-:W-:Y:S05]  /*26e0*/  CALL.ABS.NOINC R2 ;  /* 0x0000000002007343 */ /* 0x001fea0003c00000 */
.L_x_48:
        /* <DEDUP_REMOVED lines=13> */
.L_x_49:
[----:B------:R-:W2:Y:S01]  /*27c0*/  LDG.E.U8 R8, desc[UR36][R16.64+0x9] ;  /* 0x0000092410087981 */ /* 0x000ea2000c1e1100 */
        /* <DEDUP_REMOVED lines=12> */
.L_x_50:
        /* <DEDUP_REMOVED lines=13> */
.L_x_51:
        /* <DEDUP_REMOVED lines=13> */
.L_x_52:
        /* <DEDUP_REMOVED lines=13> */
.L_x_53:
        /* <DEDUP_REMOVED lines=13> */
.L_x_54:
        /* <DEDUP_REMOVED lines=13> */
.L_x_55:
[----:B------:R-:W2:Y:S01]  /*2ca0*/  LDG.E.U8 R16, desc[UR36][R16.64+0xf] ;  /* 0x00000f2410107981 */ /* 0x000ea2000c1e1100 */
[----:B------:R0:W1:Y:S01]  /*2cb0*/  LDC.64 R2, c[0x4][R23] ;  /* 0x0100000017027b82 */ /* 0x0000620000000a00 */
[----:B------:R-:W3:Y:S01]  /*2cc0*/  LDCU.64 UR4, c[0x4][0x168] ;  /* 0x01002d00ff0477ac */ /* 0x000ee20008000a00 */
[----:B------:R-:W-:Y:S01]  /*2cd0*/  MOV R6, R22 ;  /* 0x0000001600067202 */ /* 0x000fe20000000f00 */
[----:B------:R0:W-:Y:S01]  /*2ce0*/  STL [R1+0x10], R18 ;  /* 0x0000101201007387 */ /* 0x0001e20000100800 */
[----:B------:R-:W-:Y:S02]  /*2cf0*/  IMAD.MOV.U32 R7, RZ, RZ, R19 ;  /* 0x000000ffff077224 */ /* 0x000fe400078e0013 */
[----:B---3--:R-:W-:Y:S02]  /*2d00*/  IMAD.U32 R4, RZ, RZ, UR4 ;  /* 0x00000004ff047e24 */ /* 0x008fe4000f8e00ff */
[----:B------:R-:W-:Y:S01]  /*2d10*/  IMAD.U32 R5, RZ, RZ, UR5 ;  /* 0x00000005ff057e24 */ /* 0x000fe2000f8e00ff */
[----:B--2---:R-:W2:Y:S02]  /*2d20*/  I2F.F64.U16 R8, R16 ;  /* 0x0000001000087312 */ /* 0x004ea40000101800 */
[----:B-12---:R0:W-:Y:S04]  /*2d30*/  STL.64 [R1+0x18], R8 ;  /* 0x0000180801007387 */ /* 0x0061e80000100a00 */
[----:B------:R-:W-:-:S07]  /*2d40*/  LEPC R20, `(.L_x_56) ;  /* 0x000000001014794e */ /* 0x000fce0000000000 */
[----:B0-----:R-:W-:Y:S05]  /*2d50*/  CALL.ABS.NOINC R2 ;  /* 0x0000000002007343 */ /* 0x001fea0003c00000 */
.L_x_56:
[----:B------:R-:W-:Y:S01]  /*2d60*/  IADD3 R29, P0, PT, R29, 0x10, RZ ;  /* 0x000000101d1d7810 */ /* 0x000fe20007f1e0ff */
[----:B------:R-:W-:-:S03]  /*2d70*/  VIADD R26, R26, 0x10 ;  /* 0x000000101a1a7836 */ /* 0x000fc60000000000 */
[----:B------:R-:W-:Y:S01]  /*2d80*/  IADD3 R0, P1, PT, R29, -R28, RZ ;  /* 0x8000001c1d007210 */ /* 0x000fe20007f3e0ff */
[----:B------:R-:W-:-:S03]  /*2d90*/  IMAD.X R27, RZ, RZ, R27, P0 ;  /* 0x000000ffff1b7224 */ /* 0x000fc600000e061b */
[----:B------:R-:W-:Y:S02]  /*2da0*/  ISETP.NE.U32.AND P0, PT, R0, RZ, PT ;  /* 0x000000ff0000720c */ /* 0x000fe40003f05070 */
[----:B------:R-:W-:-:S04]  /*2db0*/  IADD3.X R0, PT, PT, R27, ~UR44, RZ, P1, !PT ;  /* 0x8000002c1b007c10 */ /* 0x000fc80008ffe4ff */
[----:B------:R-:W-:-:S13]  /*2dc0*/  ISETP.NE.AND.EX P0, PT, R0, RZ, PT, P0 ;  /* 0x000000ff0000720c */ /* 0x000fda0003f05300 */
[----:B------:R-:W-:Y:S05]  /*2dd0*/  @P0 BRA `(.L_x_57) ;  /* 0xfffffff000840947 */ /* 0x000fea000383ffff */
[----:B------:R-:W-:Y:S05]  /*2de0*/  BSYNC.RECONVERGENT B6 ;  /* 0x0000000000067941 */ /* 0x000fea0003800200 */
.L_x_40:
[----:B------:R-:W-:Y:S01]  /*2df0*/  ISETP.NE.U32.AND P0, PT, R31, RZ, PT ;  /* 0x000000ff1f00720c */ /* 0x000fe20003f05070 */
[----:B------:R-:W-:Y:S03]  /*2e00*/  BSSY.RECONVERGENT B6, `(.L_x_39) ;  /* 0x00000e0000067945 */ /* 0x000fe60003800200 */
[----:B------:R-:W-:-:S13]  /*2e10*/  ISETP.NE.AND.EX P0, PT, RZ, RZ, PT, P0 ;  /* 0x000000ffff00720c */ /* 0x000fda0003f05300 */
[----:B------:R-:W-:Y:S05]  /*2e20*/  @!P0 BRA `(.L_x_58) ;  /* 0x0000000c00748947 */ /* 0x000fea0003800000 */
[----:B------:R-:W1:Y:S01]  /*2e30*/  LDC R22, c[0x0][0x398] ;  /* 0x0000e600ff167b82 */ /* 0x000e620000000800 */
[----:B------:R-:W-:-:S04]  /*2e40*/  ISETP.GE.U32.AND P0, PT, R31, 0x8, PT ;  /* 0x000000081f00780c */ /* 0x000fc80003f06070 */
[----:B------:R-:W-:Y:S02]  /*2e50*/  ISETP.GE.U32.AND.EX P0, PT, RZ, RZ, PT, P0 ;  /* 0x000000ffff00720c */ /* 0x000fe40003f06100 */
[----:B-1----:R-:W-:-:S11]  /*2e60*/  LOP3.LUT R22, R22, 0x7, RZ, 0xc0, !PT ;  /* 0x0000000716167812 */ /* 0x002fd600078ec0ff */
[----:B------:R-:W-:Y:S05]  /*2e70*/  @!P0 BRA `(.L_x_59) ;  /* 0x0000000400c88947 */ /* 0x000fea0003800000 */
[----:B------:R-:W1:Y:S02]  /*2e80*/  LDCU.64 UR4, c[0x0][0x388] ;  /* 0x00007100ff0477ac */ /* 0x000e640008000a00 */
[----:B-1----:R-:W-:-:S04]  /*2e90*/  IADD3 R6, P0, PT, R28, UR4, RZ ;  /* 0x000000041c067c10 */ /* 0x002fc8000ff1e0ff */
[----:B------:R-:W-:Y:S02]  /*2ea0*/  IADD3.X R7, PT, PT, R30, UR5, RZ, P0, !PT ;  /* 0x000000051e077c10 */ /* 0x000fe400087fe4ff */
[----:B------:R-:W-:Y:S01]  /*2eb0*/  MOV R2, 0x170 ;  /* 0x0000017000027802 */ /* 0x000fe20000000f00 */
[----:B------:R1:W-:Y:S01]  /*2ec0*/  STL [R1+0x10], R28 ;  /* 0x0000101c01007387 */ /* 0x0003e20000100800 */
[----:B------:R-:W2:Y:S03]  /*2ed0*/  LDCU.64 UR4, c[0x4][0x168] ;  /* 0x01002d00ff0477ac */ /* 0x000ea60008000a00 */
[----:B------:R3:W4:Y:S01]  /*2ee0*/  LDG.E.U8 R0, desc[UR36][R6.64] ;  /* 0x0000002406007981 */ /* 0x000722000c1e1100 */
[----:B------:R1:W0:Y:S01]  /*2ef0*/  LDC.64 R10, c[0x4][R2] ;  /* 0x01000000020a7b82 */ /* 0x0002220000000a00 */
[----:B------:R-:W-:-:S04]  /*2f00*/  IADD3 R18, P0, PT, R25, 0x10, RZ ;  /* 0x0000001019127810 */ /* 0x000fc80007f1e0ff */
[----:B------:R-:W-:Y:S01]  /*2f10*/  IADD3.X R19, PT, PT, RZ, R24, RZ, P0, !PT ;  /* 0x00000018ff137210 */ /* 0x000fe200007fe4ff */
[----:B---3--:R-:W-:-:S03]  /*2f20*/  IMAD.MOV.U32 R6, RZ, RZ, R18 ;  /* 0x000000ffff067224 */ /* 0x008fc600078e0012 */
[----:B------:R-:W-:Y:S01]  /*2f30*/  MOV R7, R19 ;  /* 0x0000001300077202 */ /* 0x000fe20000000f00 */
[----:B--2---:R-:W-:Y:S02]  /*2f40*/  IMAD.U32 R4, RZ, RZ, UR4 ;  /* 0x00000004ff047e24 */ /* 0x004fe4000f8e00ff */
[----:B------:R-:W-:Y:S01]  /*2f50*/  IMAD.U32 R5, RZ, RZ, UR5 ;  /* 0x00000005ff057e24 */ /* 0x000fe2000f8e00ff */
[----:B----4-:R-:W2:Y:S02]  /*2f60*/  I2F.F64.U16 R8, R0 ;  /* 0x0000000000087312 */ /* 0x010ea40000101800 */
[----:B0-2---:R1:W-:Y:S04]  /*2f70*/  STL.64 [R1+0x18], R8 ;  /* 0x0000180801007387 */ /* 0x0053e80000100a00 */
[----:B------:R-:W-:-:S07]  /*2f80*/  LEPC R20, `(.L_x_60) ;  /* 0x000000001014794e */ /* 0x000fce0000000000 */
[----:B-1----:R-:W-:Y:S05]  /*2f90*/  CALL.ABS.NOINC R10 ;  /* 0x000000000a007343 */ /* 0x002fea0003c00000 */
.L_x_60:
[----:B------:R-:W0:Y:S02]  /*2fa0*/  LDCU.64 UR4, c[0x0][0x388] ;  /* 0x00007100ff0477ac */ /* 0x000e240008000a00 */
[----:B0-----:R-:W-:-:S05]  /*2fb0*/  IADD3 R16, P0, PT, R28, UR4, RZ ;  /* 0x000000041c107c10 */ /* 0x001fca000ff1e0ff */
[----:B------:R-:W-:Y:S02]  /*2fc0*/  IMAD.X R17, RZ, RZ, UR5, P0 ;  /* 0x00000005ff117e24 */ /* 0x000fe400080e06ff */
[----:B------:R-:W-:Y:S01]  /*2fd0*/  VIADD R0, R28, 0x1 ;  /* 0x000000011c007836 */ /* 0x000fe20000000000 */
[----:B------:R0:W1:Y:S01]  /*2fe0*/  LDC.64 R10, c[0x4][R2] ;  /* 0x01000000020a7b82 */ /* 0x0000620000000a00 */
[----:B------:R-:W2:Y:S01]  /*2ff0*/  LDCU.64 UR4, c[0x4][0x168] ;  /* 0x01002d00ff0477ac */ /* 0x000ea20008000a00 */
[----:B------:R-:W3:Y:S01]  /*3000*/  LDG.E.U8 R3, desc[UR36][R16.64+0x1] ;  /* 0x0000012410037981 */ /* 0x000ee2000c1e1100 */
[----:B------:R-:W-:Y:S02]  /*3010*/  IMAD.MOV.U32 R6, RZ, RZ, R18 ;  /* 0x000000ffff067224 */ /* 0x000fe400078e0012 */
[----:B------:R-:W-:Y:S01]  /*3020*/  IMAD.MOV.U32 R7, RZ, RZ, R19 ;  /* 0x000000ffff077224 */ /* 0x000fe200078e0013 */
[----:B------:R0:W-:Y:S01]  /*3030*/  STL [R1+0x10], R0 ;  /* 0x0000100001007387 */ /* 0x0001e20000100800 */
[----:B--2---:R-:W-:Y:S01]  /*3040*/  IMAD.U32 R4, RZ, RZ, UR4 ;  /* 0x00000004ff047e24 */ /* 0x004fe2000f8e00ff */
[----:B------:R-:W-:Y:S01]  /*3050*/  MOV R5, UR5 ;  /* 0x0000000500057c02 */ /* 0x000fe20008000f00 */
[----:B---3--:R-:W2:Y:S02]  /*3060*/  I2F.F64.U16 R8, R3 ;  /* 0x0000000300087312 */ /* 0x008ea40000101800 */
[----:B-12---:R0:W-:Y:S04]  /*3070*/  STL.64 [R1+0x18], R8 ;  /* 0x0000180801007387 */ /* 0x0061e80000100a00 */
[----:B------:R-:W-:-:S07]  /*3080*/  LEPC R20, `(.L_x_61) ;  /* 0x000000001014794e */ /* 0x000fce0000000000 */
[----:B0-----:R-:W-:Y:S05]  /*3090*/  CALL.ABS.NOINC R10 ;  /* 0x000000000a007343 */ /* 0x001fea0003c00000 */
.L_x_61:
        /* <DEDUP_REMOVED lines=13> */
.L_x_62:
        /* <DEDUP_REMOVED lines=13> */
.L_x_63:
        /* <DEDUP_REMOVED lines=13> */
.L_x_64:
        /* <DEDUP_REMOVED lines=13> */
.L_x_65:
        /* <DEDUP_REMOVED lines=13> */
.L_x_66:
[----:B------:R-:W2:Y:S01]  /*34b0*/  LDG.E.U8 R16, desc[UR36][R16.64+0x7] ;  /* 0x0000072410107981 */ /* 0x000ea2000c1e1100 */
        /* <DEDUP_REMOVED lines=8> */
[----:B--2---:R-:W1:Y:S02]  /*3540*/  I2F.F64.U16 R8, R16 ;  /* 0x0000001000087312 */ /* 0x004e640000101800 */
[----:B01----:R3:W-:Y:S04]  /*3550*/  STL.64 [R1+0x18], R8 ;  /* 0x0000180801007387 */ /* 0x0037e80000100a00 */
[----:B------:R-:W-:-:S07]  /*3560*/  LEPC R20, `(.L_x_67) ;  /* 0x000000001014794e */ /* 0x000fce0000000000 */
[----:B---3--:R-:W-:Y:S05]  /*3570*/  CALL.ABS.NOINC R2 ;  /* 0x0000000002007343 */ /* 0x008fea0003c00000 */
.L_x_67:
[----:B------:R-:W-:Y:S02]  /*3580*/  VIADD R28, R28, 0x8 ;  /* 0x000000081c1c7836 */ /* 0x000fe40000000000 */
[----:B------:R-:W-:-:S07]  /*3590*/  IMAD.MOV.U32 R30, RZ, RZ, RZ ;  /* 0x000000ffff1e7224 */ /* 0x000fce00078e00ff */
.L_x_59:
        /* <DEDUP_REMOVED lines=18> */
[----:B------:R-:W-:-:S05]  /*36c0*/  IADD3 R22, P0, PT, R25, 0x10, RZ ;  /* 0x0000001019167810 */ /* 0x000fca0007f1e0ff */
[----:B------:R-:W-:Y:S01]  /*36d0*/  IMAD.X R23, RZ, RZ, R24, P0 ;  /* 0x000000ffff177224 */ /* 0x000fe200000e0618 */
[----:B---3--:R-:W-:-:S03]  /*36e0*/  MOV R6, R22 ;  /* 0x0000001600067202 */ /* 0x008fc60000000f00 */
[----:B------:R-:W-:Y:S02]  /*36f0*/  IMAD.MOV.U32 R7, RZ, RZ, R23 ;  /* 0x000000ffff077224 */ /* 0x000fe400078e0017 */
[----:B--2---:R-:W-:Y:S02]  /*3700*/  IMAD.U32 R4, RZ, RZ, UR4 ;  /* 0x00000004ff047e24 */ /* 0x004fe4000f8e00ff */
[----:B------:R-:W-:Y:S01]  /*3710*/  IMAD.U32 R5, RZ, RZ, UR5 ;  /* 0x00000005ff057e24 */ /* 0x000fe2000f8e00ff */
[----:B----4-:R-:W2:Y:S02]  /*3720*/  I2F.F64.U16 R8, R0 ;  /* 0x0000000000087312 */ /* 0x010ea40000101800 */
[----:B0-2---:R1:W-:Y:S04]  /*3730*/  STL.64 [R1+0x18], R8 ;  /* 0x0000180801007387 */ /* 0x0053e80000100a00 */
[----:B------:R-:W-:-:S07]  /*3740*/  LEPC R20, `(.L_x_69) ;  /* 0x000000001014794e */ /* 0x000fce0000000000 */
[----:B-1----:R-:W-:Y:S05]  /*3750*/  CALL.ABS.NOINC R10 ;  /* 0x000000000a007343 */ /* 0x002fea0003c00000 */
.L_x_69:
        /* <DEDUP_REMOVED lines=10> */
[----:B--2---:R-:W-:Y:S01]  /*3800*/  MOV R4, UR4 ;  /* 0x0000000400047c02 */ /* 0x004fe20008000f00 */
[----:B------:R-:W-:Y:S01]  /*3810*/  IMAD.U32 R5, RZ, RZ, UR5 ;  /* 0x00000005ff057e24 */ /* 0x000fe2000f8e00ff */
[----:B---3--:R-:W2:Y:S02]  /*3820*/  I2F.F64.U16 R8, R3 ;  /* 0x0000000300087312 */ /* 0x008ea40000101800 */
[----:B-12---:R0:W-:Y:S04]  /*3830*/  STL.64 [R1+0x18], R8 ;  /* 0x0000180801007387 */ /* 0x0061e80000100a00 */
[----:B------:R-:W-:-:S07]  /*3840*/  LEPC R20, `(.L_x_70) ;  /* 0x000000001014794e */ /* 0x000fce0000000000 */
[----:B0-----:R-:W-:Y:S05]  /*3850*/  CALL.ABS.NOINC R10 ;  /* 0x000000000a007343 */ /* 0x001fea0003c00000 */
.L_x_70:
        /* <DEDUP_REMOVED lines=13> */
.L_x_71:
        /* <DEDUP_REMOVED lines=13> */
.L_x_72:
[----:B------:R-:W-:Y:S02]  /*3a00*/  VIADD R28, R28, 0x4 ;  /* 0x000000041c1c7836 */ /* 0x000fe40000000000 */
[----:B------:R-:W-:-:S07]  /*3a10*/  IMAD.MOV.U32 R30, RZ, RZ, RZ ;  /* 0x000000ffff1e7224 */ /* 0x000fce00078e00ff */
.L_x_68:
[----:B------:R-:W-:-:S04]  /*3a20*/  ISETP.NE.U32.AND P0, PT, R18, RZ, PT ;  /* 0x000000ff1200720c */ /* 0x000fc80003f05070 */
[----:B------:R-:W-:-:S13]  /*3a30*/  ISETP.NE.AND.EX P0, PT, R2, RZ, PT, P0 ;  /* 0x000000ff0200720c */ /* 0x000fda0003f05300 */
[----:B------:R-:W-:Y:S05]  /*3a40*/  @!P0 BRA `(.L_x_58) ;  /* 0x00000000006c8947 */ /* 0x000fea0003800000 */
[----:B------:R-:W-:-:S04]  /*3a50*/  IADD3 R16, P0, PT, R25, 0x10, RZ ;  /* 0x0000001019107810 */ /* 0x000fc80007f1e0ff */
[----:B------:R-:W-:-:S09]  /*3a60*/  IADD3.X R17, PT, PT, RZ, R24, RZ, P0, !PT ;  /* 0x00000018ff117210 */ /* 0x000fd200007fe4ff */
.L_x_74:
[----:B------:R-:W1:Y:S02]  /*3a70*/  LDCU.64 UR4, c[0x0][0x388] ;  /* 0x00007100ff0477ac */ /* 0x000e640008000a00 */
[----:B-1----:R-:W-:-:S04]  /*3a80*/  IADD3 R4, P0, PT, R28, UR4, RZ ;  /* 0x000000041c047c10 */ /* 0x002fc8000ff1e0ff */
[----:B------:R-:W-:Y:S02]  /*3a90*/  IADD3.X R5, PT, PT, R30, UR5, RZ, P0, !PT ;  /* 0x000000051e057c10 */ /* 0x000fe400087fe4ff */
[----:B------:R-:W-:Y:S01]  /*3aa0*/  MOV R3, 0x170 ;  /* 0x0000017000037802 */ /* 0x000fe20000000f00 */
[----:B------:R1:W-:Y:S01]  /*3ab0*/  STL [R1+0x10], R28 ;  /* 0x0000101c01007387 */ /* 0x0003e20000100800 */
[----:B------:R-:W2:Y:S03]  /*3ac0*/  LDCU.64 UR4, c[0x4][0x168] ;  /* 0x01002d00ff0477ac */ /* 0x000ea60008000a00 */
[----:B------:R2:W3:Y:S01]  /*3ad0*/  LDG.E.U8 R0, desc[UR36][R4.64] ;  /* 0x0000002404007981 */ /* 0x0004e2000c1e1100 */
        /* <DEDUP_REMOVED lines=10> */
[----:B---3--:R-:W2:Y:S02]  /*3b80*/  I2F.F64.U16 R8, R0 ;  /* 0x0000000000087312 */ /* 0x008ea40000101800 */
[----:B--2-4-:R1:W-:Y:S05]  /*3b90*/  STL.64 [R1+0x18], R8 ;  /* 0x0000180801007387 */ /* 0x0143ea0000100a00 */
[----:B------:R-:W-:-:S07]  /*3ba0*/  LEPC R20, `(.L_x_73) ;  /* 0x000000001014794e */ /* 0x000fce0000000000 */
[----:B01----:R-:W-:Y:S05]  /*3bb0*/  CALL.ABS.NOINC R10 ;  /* 0x000000000a007343 */ /* 0x003fea0003c00000 */
.L_x_73:
[----:B------:R-:W-:Y:S01]  /*3bc0*/  ISETP.NE.AND P6, PT, R19, RZ, PT ;  /* 0x000000ff1300720c */ /* 0x000fe20003fc5270 */
[----:B------:R-:W-:Y:S02]  /*3bd0*/  VIADD R28, R28, 0x1 ;  /* 0x000000011c1c7836 */ /* 0x000fe40000000000 */
[----:B------:R-:W-:-:S10]  /*3be0*/  IMAD.MOV.U32 R30, RZ, RZ, RZ ;  /* 0x000000ffff1e7224 */ /* 0x000fd400078e00ff */
[----:B------:R-:W-:Y:S05]  /*3bf0*/  @P6 BRA `(.L_x_74) ;  /* 0xfffffffc009c6947 */ /* 0x000fea000383ffff */
.L_x_58:
[----:B0-----:R-:W-:Y:S05]  /*3c00*/  BSYNC.RECONVERGENT B6 ;  /* 0x0000000000067941 */ /* 0x001fea0003800200 */
.L_x_39:
[----:B------:R-:W1:Y:S01]  /*3c10*/  S2R R5, SR_TID.X ;  /* 0x0000000000057919 */ /* 0x000e620000002100 */
[----:B------:R-:W2:Y:S01]  /*3c20*/  LDC R6, c[0x0][0x390] ;  /* 0x0000e400ff067b82 */ /* 0x000ea20000000800 */
[----:B------:R-:W-:Y:S07]  /*3c30*/  BSSY.RECONVERGENT B0, `(.L_x_75) ;  /* 0x0000038000007945 */ /* 0x000fee0003800200 */
[----:B------:R-:W1:Y:S08]  /*3c40*/  S2UR UR4, SR_CTAID.X ;  /* 0x00000000000479c3 */ /* 0x000e700000002500 */
[----:B------:R-:W1:Y:S01]  /*3c50*/  LDC R8, c[0x0][0x360] ;  /* 0x0000d800ff087b82 */ /* 0x000e620000000800 */
[----:B--2---:R-:W-:-:S05]  /*3c60*/  VIADD R0, R6, 0x1 ;  /* 0x0000000106007836 */ /* 0x004fca0000000000 */
[----:B------:R-:W-:-:S04]  /*3c70*/  LEA.HI R4, R0, R0, RZ, 0x1 ;  /* 0x0000000000047211 */ /* 0x000fc800078f08ff */
[----:B------:R-:W-:Y:S01]  /*3c80*/  SHF.R.S32.HI R4, RZ, 0x1, R4 ;  /* 0x00000001ff047819 */ /* 0x000fe20000011404 */
[----:B-1----:R-:W-:-:S05]  /*3c90*/  IMAD R5, R8, UR4, R5 ;  /* 0x0000000408057c24 */ /* 0x002fca000f8e0205 */
[----:B------:R-:W-:-:S13]  /*3ca0*/  ISETP.GE.AND P0, PT, R5, R4, PT ;  /* 0x000000040500720c */ /* 0x000fda0003f06270 */
[----:B------:R-:W-:Y:S05]  /*3cb0*/  @P0 BRA `(.L_x_76) ;  /* 0x0000000000bc0947 */ /* 0x000fea0003800000 */
[----:B------:R-:W1:Y:S01]  /*3cc0*/  LDCU UR4, c[0x0][0x370] ;  /* 0x00006e00ff0477ac */ /* 0x000e620008000800 */
[----:B------:R-:W-:Y:S01]  /*3cd0*/  I2FP.F32.S32 R6, R6 ;  /* 0x0000000600067245 */ /* 0x000fe20000201400 */
[----:B-1----:R-:W-:-:S07]  /*3ce0*/  IMAD R8, R8, UR4, RZ ;  /* 0x0000000408087c24 */ /* 0x002fce000f8e02ff */
.L_x_82:
[----:B-1----:R-:W1:Y:S01]  /*3cf0*/  LDC.64 R2, c[0x0][0x380] ;  /* 0x0000e000ff027b82 */ /* 0x002e620000000a00 */
[----:B------:R-:W-:-:S05]  /*3d00*/  SHF.L.U32 R9, R5, 0x1, RZ ;  /* 0x0000000105097819 */ /* 0x000fca00000006ff */
[----:B-1----:R-:W-:-:S05]  /*3d10*/  IMAD.WIDE R10, R9, 0x4, R2 ;  /* 0x00000004090a7825 */ /* 0x002fca00078e0202 */
[----:B------:R-:W2:Y:S01]  /*3d20*/  LDG.E R7, desc[UR36][R10.64] ;  /* 0x000000240a077981 */ /* 0x000ea2000c1e1900 */
[C---:B------:R-:W-:Y:S02]  /*3d30*/  VIADD R12, R9.reuse, 0x2 ;  /* 0x00000002090c7836 */ /* 0x040fe40000000000 */
[----:B------:R-:W-:Y:S02]  /*3d40*/  HFMA2 R14, -RZ, RZ, 2.4375, 0 ;  /* 0x40e00000ff0e7431 */ /* 0x000fe400000001ff */
[----:B------:R-:W-:Y:S01]  /*3d50*/  VIADD R0, R9, 0x1 ;  /* 0x0000000109007836 */ /* 0x000fe20000000000 */
[----:B------:R-:W-:Y:S01]  /*3d60*/  BSSY.RECONVERGENT B1, `(.L_x_77) ;  /* 0x0000012000017945 */ /* 0x000fe20003800200 */
[----:B------:R-:W-:Y:S01]  /*3d70*/  IMAD.MOV.U32 R15, RZ, RZ, 0x3e124925 ;  /* 0x3e124925ff0f7424 */ /* 0x000fe200078e00ff */
[----:B------:R-:W-:Y:S02]  /*3d80*/  I2FP.F32.S32 R13, R12 ;  /* 0x0000000c000d7245 */ /* 0x000fe40000201400 */
[----:B------:R-:W-:-:S02]  /*3d90*/  I2FP.F32.S32 R12, R0 ;  /* 0x00000000000c7245 */ /* 0x000fc40000201400 */
[----:B------:R-:W-:Y:S01]  /*3da0*/  FMNMX R16, R6, R13, PT ;  /* 0x0000000d06107209 */ /* 0x000fe20003800000 */
[----:B------:R-:W-:-:S03]  /*3db0*/  FFMA R14, R15, -R14, 1 ;  /* 0x3f8000000f0e7423 */ /* 0x000fc6000000080e */
[----:B------:R-:W-:Y:S01]  /*3dc0*/  FSETP.GT.AND P0, PT, R16, R12, PT ;  /* 0x0000000c1000720b */ /* 0x000fe20003f04000 */
[----:B--2---:R-:W-:-:S12]  /*3dd0*/  IMAD.MOV.U32 R12, RZ, RZ, R7 ;  /* 0x000000ffff0c7224 */ /* 0x004fd800078e0007 */
[----:B------:R-:W-:Y:S05]  /*3de0*/  @!P0 BRA `(.L_x_78) ;  /* 0x0000000000248947 */ /* 0x000fea0003800000 */
[----:B------:R-:W-:-:S07]  /*3df0*/  IMAD.MOV.U32 R12, RZ, RZ, R7 ;  /* 0x000000ffff0c7224 */ /* 0x000fce00078e0007 */
.L_x_79:
[----:B------:R-:W-:-:S06]  /*3e00*/  IMAD.WIDE R10, R0, 0x4, R2 ;  /* 0x00000004000a7825 */ /* 0x000fcc00078e0202 */
[----:B------:R-:W2:Y:S01]  /*3e10*/  LDG.E R10, desc[UR36][R10.64] ;  /* 0x000000240a0a7981 */ /* 0x000ea2000c1e1900 */
[----:B------:R-:W-:-:S05]  /*3e20*/  VIADD R0, R0, 0x1 ;  /* 0x0000000100007836 */ /* 0x000fca0000000000 */
[----:B------:R-:W-:-:S04]  /*3e30*/  I2FP.F32.S32 R13, R0 ;  /* 0x00000000000d7245 */ /* 0x000fc80000201400 */
[----:B------:R-:W-:Y:S02]  /*3e40*/  FSETP.GT.AND P0, PT, R16, R13, PT ;  /* 0x0000000d1000720b */ /* 0x000fe40003f04000 */
[C---:B--2---:R-:W-:Y:S02]  /*3e50*/  FMNMX R7, R10.reuse, R7, PT ;  /* 0x000000070a077209 */ /* 0x044fe40003800000 */
[----:B------:R-:W-:-:S09]  /*3e60*/  FMNMX R12, R10, R12, !PT ;  /* 0x0000000c0a0c7209 */ /* 0x000fd20007800000 */
[----:B------:R-:W-:Y:S05]  /*3e70*/  @P0 BRA `(.L_x_79) ;  /* 0xfffffffc00e00947 */ /* 0x000fea000383ffff */
.L_x_78:
[----:B0-----:R-:W-:Y:S05]  /*3e80*/  BSYNC.RECONVERGENT B1 ;  /* 0x0000000000017941 */ /* 0x001fea0003800200 */
.L_x_77:
[----:B------:R-:W-:Y:S01]  /*3e90*/  FADD R0, R12, -R7 ;  /* 0x800000070c007221 */ /* 0x000fe20000000000 */
[----:B------:R-:W-:Y:S01]  /*3ea0*/  FFMA R3, R14, R15, 0.14285714924335479736 ;  /* 0x3e1249250e037423 */ /* 0x000fe2000000000f */
[----:B------:R-:W-:Y:S01]  /*3eb0*/  IADD3 R5, PT, PT, R8, R5, RZ ;  /* 0x0000000508057210 */ /* 0x000fe20007ffe0ff */
[----:B------:R-:W-:Y:S01]  /*3ec0*/  BSSY.RECONVERGENT B2, `(.L_x_80) ;  /* 0x0000009000027945 */ /* 0x000fe20003800200 */
[----:B------:R-:W0:Y:S01]  /*3ed0*/  FCHK P0, R0, 7 ;  /* 0x40e0000000007902 */ /* 0x000e220000000000 */
[----:B------:R-:W-:Y:S01]  /*3ee0*/  FFMA R2, R0, R3, RZ ;  /* 0x0000000300027223 */ /* 0x000fe200000000ff */
[----:B------:R-:W-:-:S03]  /*3ef0*/  ISETP.GE.AND P2, PT, R5, R4, PT ;  /* 0x000000040500720c */ /* 0x000fc60003f46270 */
[----:B------:R-:W-:-:S04]  /*3f00*/  FFMA R10, R2, -7, R0 ;  /* 0xc0e00000020a7823 */ /* 0x000fc80000000000 */
[----:B------:R-:W-:Y:S01]  /*3f10*/  FFMA R11, R3, R10, R2 ;  /* 0x0000000a030b7223 */ /* 0x000fe20000000002 */
[----:B0-----:R-:W-:Y:S06]  /*3f20*/  @!P0 BRA `(.L_x_81) ;  /* 0x0000000000088947 */ /* 0x001fec0003800000 */
[----:B------:R-:W-:-:S07]  /*3f30*/  MOV R2, 0x3f50 ;  /* 0x00003f5000027802 */ /* 0x000fce0000000f00 */
[----:B------:R-:W-:Y:S05]  /*3f40*/  CALL.REL.NOINC `($__internal_0_$__cuda_sm3x_div_rn_noftz_f32_slowpath) ;  /* 0x00000008000c7944 */ /* 0x000fea0003c00000 */
.L_x_81:
[----:B------:R-:W-:Y:S05]  /*3f50*/  BSYNC.RECONVERGENT B2 ;  /* 0x0000000000027941 */ /* 0x000fea0003800200 */
.L_x_80:
[----:B------:R-:W0:Y:S02]  /*3f60*/  LDC.64 R2, c[0x0][0x388] ;  /* 0x0000e200ff027b82 */ /* 0x000e240000000a00 */
[----:B0-----:R-:W-:-:S05]  /*3f70*/  IMAD.WIDE R2, R9, 0x4, R2 ;  /* 0x0000000409027825 */ /* 0x001fca00078e0202 */
[----:B------:R1:W-:Y:S04]  /*3f80*/  STG.E desc[UR36][R2.64], R11 ;  /* 0x0000000b02007986 */ /* 0x0003e8000c101924 */
[----:B------:R1:W-:Y:S01]  /*3f90*/  STG.E desc[UR36][R2.64+0x4], R7 ;  /* 0x0000040702007986 */ /* 0x0003e2000c101924 */
[----:B------:R-:W-:Y:S05]  /*3fa0*/  @!P2 BRA `(.L_x_82) ;  /* 0xfffffffc0050a947 */ /* 0x000fea000383ffff */
.L_x_76:
[----:B0-----:R-:W-:Y:S05]  /*3fb0*/  BSYNC.RECONVERGENT B0 ;  /* 0x0000000000007941 */ /* 0x001fea0003800200 */
.L_x_75:
[----:B------:R-:W0:Y:S02]  /*3fc0*/  LDCU UR4, c[0x0][0x390] ;  /* 0x00007200ff0477ac */ /* 0x000e240008000800 */
[----:B0-----:R-:W-:-:S05]  /*3fd0*/  I2FP.F32.S32 R0, UR4 ;  /* 0x0000000400007c45 */ /* 0x001fca0008201400 */
[----:B------:R-:W-:-:S06]  /*3fe0*/  FMUL R0, R0, 0.5 ;  /* 0x3f00000000007820 */ /* 0x000fcc0000400000 */
[----:B------:R-:W0:Y:S02]  /*3ff0*/  FRND.CEIL R0, R0 ;  /* 0x0000000000007307 */ /* 0x000e240000209000 */
[----:B0-----:R-:W-:-:S06]  /*4000*/  FADD R18, R0, R0 ;  /* 0x0000000000127221 */ /* 0x001fcc0000000000 */
[----:B------:R-:W0:Y:S02]  /*4010*/  F2I.U64.TRUNC R18, R18 ;  /* 0x0000001200127311 */ /* 0x000e24000020d800 */
[----:B0-----:R-:W-:-:S04]  /*4020*/  ISETP.NE.U32.AND P0, PT, R18, RZ, PT ;  /* 0x000000ff1200720c */ /* 0x001fc80003f05070 */
[----:B------:R-:W-:-:S13]  /*4030*/  ISETP.NE.AND.EX P0, PT, R19, RZ, PT, P0 ;  /* 0x000000ff1300720c */ /* 0x000fda0003f05300 */
[----:B------:R-:W-:Y:S05]  /*4040*/  @!P0 EXIT ;  /* 0x000000000000894d */ /* 0x000fea0003800000 */
[C---:B------:R-:W-:Y:S01]  /*4050*/  ISETP.GE.U32.AND P0, PT, R18.reuse, 0x4, PT ;  /* 0x000000041200780c */ /* 0x040fe20003f06070 */
[----:B------:R-:W-:Y:S01]  /*4060*/  IMAD.MOV.U32 R22, RZ, RZ, RZ ;  /* 0x000000ffff167224 */ /* 0x000fe200078e00ff */
[----:B------:R-:W-:Y:S01]  /*4070*/  LOP3.LUT R23, R18, 0x3, RZ, 0xc0, !PT ;  /* 0x0000000312177812 */ /* 0x000fe200078ec0ff */
[----:B------:R-:W-:Y:S01]  /*4080*/  IMAD.MOV.U32 R30, RZ, RZ, RZ ;  /* 0x000000ffff1e7224 */ /* 0x000fe200078e00ff */
[----:B------:R-:W-:Y:S01]  /*4090*/  ISETP.GE.U32.AND.EX P0, PT, R19, RZ, PT, P0 ;  /* 0x000000ff1300720c */ /* 0x000fe20003f06100 */
[----:B------:R-:W-:-:S12]  /*40a0*/  IMAD.MOV.U32 R29, RZ, RZ, RZ ;  /* 0x000000ffff1d7224 */ /* 0x000fd800078e00ff */
[----:B------:R-:W-:Y:S05]  /*40b0*/  @!P0 BRA `(.L_x_83) ;  /* 0x00000004003c8947 */ /* 0x000fea0003800000 */
[----:B------:R-:W0:Y:S01]  /*40c0*/  LDCU.64 UR4, c[0x0][0x388] ;  /* 0x00007100ff0477ac */ /* 0x000e220008000a00 */
[----:B------:R-:W-:Y:S01]  /*40d0*/  BSSY.RECONVERGENT B6, `(.L_x_83) ;  /* 0x000004d000067945 */ /* 0x000fe20003800200 */
[----:B------:R-:W-:Y:S01]  /*40e0*/  LOP3.LUT R30, R18, 0xfffffffc, RZ, 0xc0, !PT ;  /* 0xfffffffc121e7812 */ /* 0x000fe200078ec0ff */
[----:B------:R-:W-:Y:S01]  /*40f0*/  IMAD.MOV.U32 R29, RZ, RZ, R19 ;  /* 0x000000ffff1d7224 */ /* 0x000fe200078e0013 */
[----:B------:R-:W-:Y:S01]  /*4100*/  MOV R34, RZ ;  /* 0x000000ff00227202 */ /* 0x000fe20000000f00 */
[----:B------:R-:W-:Y:S02]  /*4110*/  IMAD.MOV.U32 R31, RZ, RZ, RZ ;  /* 0x000000ffff1f7224 */ /* 0x000fe400078e00ff */
[----:B------:R-:W-:Y:S01]  /*4120*/  IMAD.MOV.U32 R26, RZ, RZ, 0x1 ;  /* 0x00000001ff1a7424 */ /* 0x000fe200078e00ff */
[----:B0-----:R-:W-:Y:S01]  /*4130*/  MOV R32, UR4 ;  /* 0x0000000400207c02 */ /* 0x001fe20008000f00 */
[----:B------:R-:W-:-:S07]  /*4140*/  IMAD.U32 R33, RZ, RZ, UR5 ;  /* 0x00000005ff217e24 */ /* 0x000fce000f8e00ff */
.L_x_88:
[----:B------:R-:W2:Y:S01]  /*4150*/  LDG.E R8, desc[UR36][R32.64] ;  /* 0x0000002420087981 */ /* 0x000ea2000c1e1900 */
[----:B------:R-:W-:Y:S01]  /*4160*/  VIADD R0, R26, 0xffffffff ;  /* 0xffffffff1a007836 */ /* 0x000fe20000000000 */
[----:B------:R-:W-:Y:S01]  /*4170*/  MOV R27, 0x170 ;  /* 0x00000170001b7802 */ /* 0x000fe20000000f00 */
[----:B------:R-:W0:Y:S01]  /*4180*/  LDCU.64 UR4, c[0x4][0x158] ;  /* 0x01002b00ff0477ac */ /* 0x000e220008000a00 */
[----:B------:R-:W-:Y:S02]  /*4190*/  IMAD.MOV.U32 R6, RZ, RZ, R25 ;  /* 0x000000ffff067224 */ /* 0x000fe400078e0019 */
[----:B------:R3:W-:Y:S01]  /*41a0*/  STL [R1], R0 ;  /* 0x0000000001007387 */ /* 0x0007e20000100800 */
[----:B-1----:R3:W1:Y:S01]  /*41b0*/  LDC.64 R2, c[0x4][R27] ;  /* 0x010000001b027b82 */ /* 0x0026620000000a00 */
[----:B------:R-:W-:Y:S02]  /*41c0*/  IMAD.MOV.U32 R7, RZ, RZ, R24 ;  /* 0x000000ffff077224 */ /* 0x000fe400078e0018 */
[----:B0-----:R-:W-:Y:S01]  /*41d0*/  IMAD.U32 R4, RZ, RZ, UR4 ;  /* 0x00000004ff047e24 */ /* 0x001fe2000f8e00ff */
[----:B------:R-:W-:Y:S01]  /*41e0*/  MOV R5, UR5 ;  /* 0x0000000500057c02 */ /* 0x000fe20008000f00 */
[----:B--2---:R-:W0:Y:S02]  /*41f0*/  F2F.F64.F32 R8, R8 ;  /* 0x0000000800087310 */ /* 0x004e240000201800 */
[----:B01----:R3:W-:Y:S04]  /*4200*/  STL.64 [R1+0x8], R8 ;  /* 0x0000080801007387 */ /* 0x0037e80000100a00 */
[----:B------:R-:W-:-:S07]  /*4210*/  LEPC R20, `(.L_x_84) ;  /* 0x000000001014794e */ /* 0x000fce0000000000 */
[----:B---3--:R-:W-:Y:S05]  /*4220*/  CALL.ABS.NOINC R2 ;  /* 0x0000000002007343 */ /* 0x008fea0003c00000 */
.L_x_84:
[----:B------:R-:W0:Y:S01]  /*4230*/  LDCU.64 UR4, c[0x0][0x388] ;  /* 0x00007100ff0477ac */ /* 0x000e220008000a00 */
[C---:B------:R-:W-:Y:S01]  /*4240*/  IMAD.SHL.U32 R16, R31.reuse, 0x4, RZ ;  /* 0x000000041f107824 */ /* 0x040fe200078e00ff */
[----:B------:R-:W-:-:S04]  /*4250*/  SHF.L.U64.HI R0, R31, 0x2, R34 ;  /* 0x000000021f007819 */ /* 0x000fc80000010222 */
[----:B------:R-:W-:Y:S02]  /*4260*/  LOP3.LUT R16, R16, 0xfffffff0, RZ, 0xc0, !PT ;  /* 0xfffffff010107812 */ /* 0x000fe400078ec0ff */
[----:B------:R-:W-:Y:S02]  /*4270*/  LOP3.LUT R0, R0, 0x3, RZ, 0xc0, !PT ;  /* 0x0000000300007812 */ /* 0x000fe400078ec0ff */
[----:B0-----:R-:W-:-:S04]  /*4280*/  IADD3 R16, P0, PT, R16, UR4, RZ ;  /* 0x0000000410107c10 */ /* 0x001fc8000ff1e0ff */
[----:B------:R-:W-:Y:S01]  /*4290*/  IADD3.X R17, PT, PT, R0, UR5, RZ, P0, !PT ;  /* 0x0000000500117c10 */ /* 0x000fe200087fe4ff */
[----:B------:R0:W-:Y:S01]  /*42a0*/  STL [R1], R26 ;  /* 0x0000001a01007387 */ /* 0x0001e20000100800 */
[----:B------:R0:W1:Y:S01]  /*42b0*/  LDC.64 R2, c[0x4][R27] ;  /* 0x010000001b027b82 */ /* 0x0000620000000a00 */
[----:B------:R-:W2:Y:S02]  /*42c0*/  LDCU.64 UR4, c[0x4][0x158] ;  /* 0x01002b00ff0477ac */ /* 0x000ea40008000a00 */
[----:B------:R-:W3:Y:S01]  /*42d0*/  LDG.E R0, desc[UR36][R16.64+0x4] ;  /* 0x0000042410007981 */ /* 0x000ee2000c1e1900 */
[----:B------:R-:W-:Y:S01]  /*42e0*/  VIADD R28, R26, 0x2 ;  /* 0x000000021a1c7836 */ /* 0x000fe20000000000 */
[----:B------:R-:W-:Y:S01]  /*42f0*/  MOV R7, R24 ;  /* 0x0000001800077202 */ /* 0x000fe20000000f00 */
[----:B------:R-:W-:Y:S01]  /*4300*/  IMAD.MOV.U32 R6, RZ, RZ, R25 ;  /* 0x000000ffff067224 */ /* 0x000fe200078e0019 */
[----:B--2---:R-:W-:Y:S01]  /*4310*/  MOV R4, UR4 ;  /* 0x0000000400047c02 */ /* 0x004fe20008000f00 */
[----:B------:R-:W-:Y:S01]  /*4320*/  IMAD.U32 R5, RZ, RZ, UR5 ;  /* 0x00000005ff057e24 */ /* 0x000fe2000f8e00ff */
[----:B---3--:R-:W2:Y:S02]  /*4330*/  F2F.F64.F32 R8, R0 ;  /* 0x0000000000087310 */ /* 0x008ea40000201800 */
[----:B-12---:R0:W-:Y:S04]  /*4340*/  STL.64 [R1+0x8], R8 ;  /* 0x0000080801007387 */ /* 0x0061e80000100a00 */
[----:B------:R-:W-:-:S07]  /*4350*/  LEPC R20, `(.L_x_85) ;  /* 0x000000001014794e */ /* 0x000fce0000000000 */
[----:B0-----:R-:W-:Y:S05]  /*4360*/  CALL.ABS.NOINC R2 ;  /* 0x0000000002007343 */ /* 0x001fea0003c00000 */
.L_x_85:
[----:B------:R-:W2:Y:S01]  /*4370*/  LDG.E R8, desc[UR36][R16.64+0x8] ;  /* 0x0000082410087981 */ /* 0x000ea2000c1e1900 */
[----:B------:R-:W-:Y:S01]  /*4380*/  VIADD R0, R26, 0x1 ;  /* 0x000000011a007836 */ /* 0x000fe20000000000 */
[----:B------:R0:W1:Y:S01]  /*4390*/  LDC.64 R2, c[0x4][R27] ;  /* 0x010000001b027b82 */ /* 0x0000620000000a00 */
[----:B------:R-:W3:Y:S01]  /*43a0*/  LDCU.64 UR4, c[0x4][0x158] ;  /* 0x01002b00ff0477ac */ /* 0x000ee20008000a00 */
[----:B------:R-:W-:Y:S01]  /*43b0*/  MOV R6, R25 ;  /* 0x0000001900067202 */ /* 0x000fe20000000f00 */
[----:B------:R-:W-:Y:S01]  /*43c0*/  IMAD.MOV.U32 R7, RZ, RZ, R24 ;  /* 0x000000ffff077224 */ /* 0x000fe200078e0018 */
[----:B------:R0:W-:Y:S01]  /*43d0*/  STL [R1], R0 ;  /* 0x0000000001007387 */ /* 0x0001e20000100800 */
[----:B---3--:R-:W-:Y:S02]  /*43e0*/  IMAD.U32 R4, RZ, RZ, UR4 ;  /* 0x00000004ff047e24 */ /* 0x008fe4000f8e00ff */
[----:B------:R-:W-:Y:S01]  /*43f0*/  IMAD.U32 R5, RZ, RZ, UR5 ;  /* 0x00000005ff057e24 */ /* 0x000fe2000f8e00ff */
[----:B--2---:R-:W2:Y:S02]  /*4400*/  F2F.F64.F32 R8, R8 ;  /* 0x0000000800087310 */ /* 0x004ea40000201800 */
[----:B-12---:R0:W-:Y:S04]  /*4410*/  STL.64 [R1+0x8], R8 ;  /* 0x0000080801007387 */ /* 0x0061e80000100a00 */
[----:B------:R-:W-:-:S07]  /*4420*/  LEPC R20, `(.L_x_86) ;  /* 0x000000001014794e */ /* 0x000fce0000000000 */
[----:B0-----:R-:W-:Y:S05]  /*4430*/  CALL.ABS.NOINC R2 ;  /* 0x0000000002007343 */ /* 0x001fea0003c00000 */
.L_x_86:
[----:B------:R-:W2:Y:S01]  /*4440*/  LDG.E R16, desc[UR36][R16.64+0xc] ;  /* 0x00000c2410107981 */ /* 0x000ea2000c1e1900 */
[----:B------:R0:W1:Y:S01]  /*4450*/  LDC.64 R2, c[0x4][R27] ;  /* 0x010000001b027b82 */ /* 0x0000620000000a00 */
[----:B------:R-:W3:Y:S01]  /*4460*/  LDCU.64 UR4, c[0x4][0x158] ;  /* 0x01002b00ff0477ac */ /* 0x000ee20008000a00 */
[----:B------:R-:W-:Y:S01]  /*4470*/  MOV R6, R25 ;  /* 0x0000001900067202 */ /* 0x000fe20000000f00 */
[----:B------:R0:W-:Y:S01]  /*4480*/  STL [R1], R28 ;  /* 0x0000001c01007387 */ /* 0x0001e20000100800 */
[----:B------:R-:W-:Y:S02]  /*4490*/  IMAD.MOV.U32 R7, RZ, RZ, R24 ;  /* 0x000000ffff077224 */ /* 0x000fe400078e0018 */
[----:B---3--:R-:W-:Y:S02]  /*44a0*/  IMAD.U32 R4, RZ, RZ, UR4 ;  /* 0x00000004ff047e24 */ /* 0x008fe4000f8e00ff */
[----:B------:R-:W-:Y:S01]  /*44b0*/  IMAD.U32 R5, RZ, RZ, UR5 ;  /* 0x00000005ff057e24 */ /* 0x000fe2000f8e00ff */
[----:B--2---:R-:W2:Y:S02]  /*44c0*/  F2F.F64.F32 R8, R16 ;  /* 0x0000001000087310 */ /* 0x004ea40000201800 */
[----:B-12---:R0:W-:Y:S04]  /*44d0*/  STL.64 [R1+0x8], R8 ;  /* 0x0000080801007387 */ /* 0x0061e80000100a00 */
[----:B------:R-:W-:-:S07]  /*44e0*/  LEPC R20, `(.L_x_87) ;  /* 0x000000001014794e */ /* 0x000fce0000000000 */
[----:B0-----:R-:W-:Y:S05]  /*44f0*/  CALL.ABS.NOINC R2 ;  /* 0x0000000002007343 */ /* 0x001fea0003c00000 */
.L_x_87:
[----:B------:R-:W-:Y:S02]  /*4500*/  IADD3 R31, P0, PT, R31, 0x4, RZ ;  /* 0x000000041f1f7810 */ /* 0x000fe40007f1e0ff */
[----:B------:R-:W-:Y:S02]  /*4510*/  IADD3 R26, PT, PT, R26, 0x4, RZ ;  /* 0x000000041a1a7810 */ /* 0x000fe40007ffe0ff */
[----:B------:R-:W-:Y:S01]  /*4520*/  IADD3 R0, P1, PT, R31, -R30, RZ ;  /* 0x8000001e1f007210 */ /* 0x000fe20007f3e0ff */
[----:B------:R-:W-:-:S03]  /*4530*/  IMAD.X R34, RZ, RZ, R34, P0 ;  /* 0x000000ffff227224 */ /* 0x000fc600000e0622 */
[----:B------:R-:W-:Y:S01]  /*4540*/  ISETP.NE.U32.AND P0, PT, R0, RZ, PT ;  /* 0x000000ff0000720c */ /* 0x000fe20003f05070 */
[----:B------:R-:W-:Y:S01]  /*4550*/  IMAD.X R0, R34, 0x1, ~R19, P1 ;  /* 0x0000000122007824 */ /* 0x000fe200008e0e13 */
[----:B------:R-:W-:-:S04]  /*4560*/  IADD3 R32, P1, PT, R32, 0x10, RZ ;  /* 0x0000001020207810 */ /* 0x000fc80007f3e0ff */
[----:B------:R-:W-:Y:S01]  /*4570*/  ISETP.NE.AND.EX P0, PT, R0, RZ, PT, P0 ;  /* 0x000000ff0000720c */ /* 0x000fe20003f05300 */
[----:B------:R-:W-:-:S12]  /*4580*/  IMAD.X R33, RZ, RZ, R33, P1 ;  /* 0x000000ffff217224 */ /* 0x000fd800008e0621 */
[----:B------:R-:W-:Y:S05]  /*4590*/  @P0 BRA `(.L_x_88) ;  /* 0xfffffff800ec0947 */ /* 0x000fea000383ffff */
[----:B------:R-:W-:Y:S05]  /*45a0*/  BSYNC.RECONVERGENT B6 ;  /* 0x0000000000067941 */ /* 0x000fea0003800200 */
.L_x_83:
[----:B------:R-:W-:-:S04]  /*45b0*/  ISETP.NE.U32.AND P0, PT, R23, RZ, PT ;  /* 0x000000ff1700720c */ /* 0x000fc80003f05070 */
[----:B------:R-:W-:-:S13]  /*45c0*/  ISETP.NE.AND.EX P0, PT, R22, RZ, PT, P0 ;  /* 0x000000ff1600720c */ /* 0x000fda0003f05300 */
[----:B------:R-:W-:Y:S05]  /*45d0*/  @!P0 EXIT ;  /* 0x000000000000894d */ /* 0x000fea0003800000 */
.L_x_90:
[----:B------:R-:W0:Y:S02]  /*45e0*/  LDCU.64 UR4, c[0x0][0x388] ;  /* 0x00007100ff0477ac */ /* 0x000e240008000a00 */
[----:B0-----:R-:W-:-:S04]  /*45f0*/  LEA R4, P0, R30, UR4, 0x2 ;  /* 0x000000041e047c11 */ /* 0x001fc8000f8010ff */
[----:B------:R-:W-:Y:S02]  /*4600*/  LEA.HI.X R5, R30, UR5, R29, 0x2, P0 ;  /* 0x000000051e057c11 */ /* 0x000fe400080f141d */
[----:B------:R-:W-:Y:S01]  /*4610*/  MOV R8, 0x170 ;  /* 0x0000017000087802 */ /* 0x000fe20000000f00 */
[----:B------:R-:W-:Y:S01]  /*4620*/  STL [R1], R30 ;  /* 0x0000001e01007387 */ /* 0x000fe20000100800 */
[----:B------:R-:W0:Y:S03]  /*4630*/  LDCU.64 UR4, c[0x4][0x158] ;  /* 0x01002b00ff0477ac */ /* 0x000e260008000a00 */
[----:B------:R0:W2:Y:S01]  /*4640*/  LDG.E R0, desc[UR36][R4.64] ;  /* 0x0000002404007981 */ /* 0x0000a2000c1e1900 */
[----:B------:R-:W3:Y:S01]  /*4650*/  LDC.64 R8, c[0x4][R8] ;  /* 0x0100000008087b82 */ /* 0x000ee20000000a00 */
[----:B------:R-:W-:Y:S01]  /*4660*/  IADD3 R23, P0, PT, R23, -0x1, RZ ;  /* 0xffffffff17177810 */ /* 0x000fe20007f1e0ff */
[----:B-1----:R-:W-:Y:S01]  /*4670*/  IMAD.MOV.U32 R7, RZ, RZ, R24 ;  /* 0x000000ffff077224 */ /* 0x002fe200078e0018 */
[----:B------:R-:W-:-:S02]  /*4680*/  MOV R6, R25 ;  /* 0x0000001900067202 */ /* 0x000fc40000000f00 */
[----:B------:R-:W-:Y:S02]  /*4690*/  IADD3.X R22, PT, PT, R22, -0x1, RZ, P0, !PT ;  /* 0xffffffff16167810 */ /* 0x000fe400007fe4ff */
[----:B------:R-:W-:-:S04]  /*46a0*/  ISETP.NE.U32.AND P0, PT, R23, RZ, PT ;  /* 0x000000ff1700720c */ /* 0x000fc80003f05070 */
[----:B------:R-:W-:Y:S01]  /*46b0*/  ISETP.NE.AND.EX P0, PT, R22, RZ, PT, P0 ;  /* 0x000000ff1600720c */ /* 0x000fe20003f05300 */
[----:B0-----:R-:W-:Y:S02]  /*46c0*/  IMAD.U32 R4, RZ, RZ, UR4 ;  /* 0x00000004ff047e24 */ /* 0x001fe4000f8e00ff */
[----:B------:R-:W-:Y:S01]  /*46d0*/  IMAD.U32 R5, RZ, RZ, UR5 ;  /* 0x00000005ff057e24 */ /* 0x000fe2000f8e00ff */
[----:B--2---:R-:W0:Y:S02]  /*46e0*/  F2F.F64.F32 R2, R0 ;  /* 0x0000000000027310 */ /* 0x004e240000201800 */
[----:B0-----:R0:W-:Y:S02]  /*46f0*/  STL.64 [R1+0x8], R2 ;  /* 0x0000080201007387 */ /* 0x0011e40000100a00 */
[----:B0--3--:R-:W-:-:S07]  /*4700*/  P2R R2, PR, RZ, 0x1 ;  /* 0x00000001ff027803 */ /* 0x009fce0000000000 */
[----:B------:R-:W-:-:S07]  /*4710*/  LEPC R20, `(.L_x_89) ;  /* 0x000000001014794e */ /* 0x000fce0000000000 */
[----:B------:R-:W-:Y:S05]  /*4720*/  CALL.ABS.NOINC R8 ;  /* 0x0000000008007343 */ /* 0x000fea0003c00000 */
.L_x_89:
[----:B------:R-:W-:Y:S01]  /*4730*/  ISETP.NE.AND P6, PT, R2, RZ, PT ;  /* 0x000000ff0200720c */ /* 0x000fe20003fc5270 */
[----:B------:R-:W-:Y:S02]  /*4740*/  VIADD R30, R30, 0x1 ;  /* 0x000000011e1e7836 */ /* 0x000fe40000000000 */
[----:B------:R-:W-:-:S10]  /*4750*/  IMAD.MOV.U32 R29, RZ, RZ, RZ ;  /* 0x000000ffff1d7224 */ /* 0x000fd400078e00ff */
[----:B------:R-:W-:Y:S05]  /*4760*/  @P6 BRA `(.L_x_90) ;  /* 0xfffffffc009c6947 */ /* 0x000fea000383ffff */
[----:B------:R-:W-:Y:S05]  /*4770*/  EXIT ;  /* 0x000000000000794d */ /* 0x000fea0003800000 */
        .weak           $__internal_0_$__cuda_sm3x_div_rn_noftz_f32_slowpath
        .type           $__internal_0_$__cuda_sm3x_div_rn_noftz_f32_slowpath,@function
        .size           $__internal_0_$__cuda_sm3x_div_rn_noftz_f32_slowpath,(.L_x_104 - $__internal_0_$__cuda_sm3x_div_rn_noftz_f32_slowpath)
$__internal_0_$__cuda_sm3x_div_rn_noftz_f32_slowpath:
[--C-:B------:R-:W-:Y:S01]  /*4780*/  SHF.R.U32.HI R3, RZ, 0x17, R0.reuse ;  /* 0x00000017ff037819 */ /* 0x100fe20000011600 */
[----:B------:R-:W-:Y:S04]  /*4790*/  BSSY.RECONVERGENT B1, `(.L_x_91) ;  /* 0x000005c000017945 */ /* 0x000fe80003800200 */
[----:B------:R-:W-:Y:S01]  /*47a0*/  BSSY.RELIABLE B3, `(.L_x_92) ;  /* 0x000001a000037945 */ /* 0x000fe20003800100 */
[----:B------:R-:W-:Y:S01]  /*47b0*/  LOP3.LUT R11, R3, 0xff, RZ, 0xc0, !PT ;  /* 0x000000ff030b7812 */ /* 0x000fe200078ec0ff */
[----:B------:R-:W-:-:S03]  /*47c0*/  IMAD.MOV.U32 R3, RZ, RZ, R0 ;  /* 0x000000ffff037224 */ /* 0x000fc600078e0000 */
[----:B------:R-:W-:-:S04]  /*47d0*/  IADD3 R12, PT, PT, R11, -0x1, RZ ;  /* 0xffffffff0b0c7810 */ /* 0x000fc80007ffe0ff */
[----:B------:R-:W-:-:S13]  /*47e0*/  ISETP.GT.U32.OR P0, PT, R12, 0xfd, !PT ;  /* 0x000000fd0c00780c */ /* 0x000fda0007f04470 */
[----:B------:R-:W-:Y:S01]  /*47f0*/  @!P0 IMAD.MOV.U32 R10, RZ, RZ, RZ ;  /* 0x000000ffff0a8224 */ /* 0x000fe200078e00ff */
[----:B------:R-:W-:Y:S06]  /*4800*/  @!P0 BRA `(.L_x_93) ;  /* 0x00000000004c8947 */ /* 0x000fec0003800000 */
[----:B------:R-:W-:-:S13]  /*4810*/  FSETP.GTU.FTZ.AND P0, PT, |R0|, +INF , PT ;  /* 0x7f8000000000780b */ /* 0x000fda0003f1c200 */
[----:B------:R-:W-:Y:S05]  /*4820*/  @P0 BREAK.RELIABLE B3 ;  /* 0x0000000000030942 */ /* 0x000fea0003800100 */
[----:B------:R-:W-:Y:S05]  /*4830*/  @P0 BRA `(.L_x_94) ;  /* 0x0000000400400947 */ /* 0x000fea0003800000 */
[----:B------:R-:W-:-:S05]  /*4840*/  IMAD.MOV.U32 R10, RZ, RZ, 0x40e00000 ;  /* 0x40e00000ff0a7424 */ /* 0x000fca00078e00ff */
[----:B------:R-:W-:-:S13]  /*4850*/  LOP3.LUT P0, RZ, R10, 0x7fffffff, R3, 0xc8, !PT ;  /* 0x7fffffff0aff7812 */ /* 0x000fda000780c803 */
[----:B------:R-:W-:Y:S05]  /*4860*/  @!P0 BREAK.RELIABLE B3 ;  /* 0x0000000000038942 */ /* 0x000fea0003800100 */
[----:B------:R-:W-:Y:S05]  /*4870*/  @!P0 BRA `(.L_x_95) ;  /* 0x0000000400288947 */ /* 0x000fea0003800000 */
[----:B------:R-:W-:-:S13]  /*4880*/  LOP3.LUT P0, RZ, R3, 0x7fffffff, RZ, 0xc0, !PT ;  /* 0x7fffffff03ff7812 */ /* 0x000fda000780c0ff */
[----:B------:R-:W-:Y:S05]  /*4890*/  @!P0 BREAK.RELIABLE B3 ;  /* 0x0000000000038942 */ /* 0x000fea0003800100 */
[----:B------:R-:W-:Y:S05]  /*48a0*/  @!P0 BRA `(.L_x_96) ;  /* 0x0000000400148947 */ /* 0x000fea0003800000 */
[----:B------:R-:W-:Y:S02]  /*48b0*/  FSETP.NEU.FTZ.AND P1, PT, |R0|, +INF , PT ;  /* 0x7f8000000000780b */ /* 0x000fe40003f3d200 */
[----:B------:R-:W-:-:S04]  /*48c0*/  LOP3.LUT P0, RZ, R10, 0x7fffffff, RZ, 0xc0, !PT ;  /* 0x7fffffff0aff7812 */ /* 0x000fc8000780c0ff */
[----:B------:R-:W-:-:S13]  /*48d0*/  PLOP3.LUT P0, PT, P1, P0, PT, 0x2f, 0xf2 ;  /* 0x0000000000f2781c */ /* 0x000fda0000f00577 */
[----:B------:R-:W-:Y:S05]  /*48e0*/  @P0 BREAK.RELIABLE B3 ;  /* 0x0000000000030942 */ /* 0x000fea0003800100 */
[----:B------:R-:W-:Y:S05]  /*48f0*/  @P0 BRA `(.L_x_97) ;  /* 0x0000000000f40947 */ /* 0x000fea0003800000 */
[----:B------:R-:W-:-:S13]  /*4900*/  ISETP.GE.AND P0, PT, R12, RZ, PT ;  /* 0x000000ff0c00720c */ /* 0x000fda0003f06270 */
[----:B------:R-:W-:Y:S01]  /*4910*/  @P0 MOV R10, RZ ;  /* 0x000000ff000a0202 */ /* 0x000fe20000000f00 */
[----:B------:R-:W-:Y:S01]  /*4920*/  @!P0 FFMA R3, R0, 1.84467440737095516160e+19, RZ ;  /* 0x5f80000000038823 */ /* 0x000fe200000000ff */
[----:B------:R-:W-:-:S07]  /*4930*/  @!P0 IMAD.MOV.U32 R10, RZ, RZ, -0x40 ;  /* 0xffffffc0ff0a8424 */ /* 0x000fce00078e00ff */
.L_x_93:
[----:B------:R-:W-:Y:S05]  /*4940*/  BSYNC.RELIABLE B3 ;  /* 0x0000000000037941 */ /* 0x000fea0003800100 */
.L_x_92:
[----:B------:R-:W-:Y:S01]  /*4950*/  UMOV UR4, 0x40e00000 ;  /* 0x40e0000000047882 */ /* 0x000fe20000000000 */
[----:B------:R-:W-:Y:S01]  /*4960*/  VIADD R11, R11, 0xffffff81 ;  /* 0xffffff810b0b7836 */ /* 0x000fe20000000000 */
[----:B------:R-:W-:Y:S01]  /*4970*/  UIADD3 UR4, UPT, UPT, UR4, -0x1000000, URZ ;  /* 0xff00000004047890 */ /* 0x000fe2000fffe0ff */
[----:B------:R-:W-:Y:S02]  /*4980*/  BSSY.RECONVERGENT B3, `(.L_x_98) ;  /* 0x0000033000037945 */ /* 0x000fe40003800200 */
[----:B------:R-:W-:Y:S01]  /*4990*/  IMAD R0, R11, -0x800000, R3 ;  /* 0xff8000000b007824 */ /* 0x000fe200078e0203 */
[----:B------:R-:W-:Y:S02]  /*49a0*/  IADD3 R10, PT, PT, R10, -0x2, R11 ;  /* 0xfffffffe0a0a7810 */ /* 0x000fe40007ffe00b */
[----:B------:R-:W-:-:S03]  /*49b0*/  FADD.FTZ R13, -RZ, -UR4 ;  /* 0x80000004ff0d7e21 */ /* 0x000fc60008010100 */
[----:B------:R-:W0:Y:S02]  /*49c0*/  MUFU.RCP R12, UR4 ;  /* 0x00000004000c7d08 */ /* 0x000e240008001000 */
[----:B0-----:R-:W-:-:S04]  /*49d0*/  FFMA R15, R12, R13, 1 ;  /* 0x3f8000000c0f7423 */ /* 0x001fc8000000000d */
[----:B------:R-:W-:-:S04]  /*49e0*/  FFMA R15, R12, R15, R12 ;  /* 0x0000000f0c0f7223 */ /* 0x000fc8000000000c */
[----:B------:R-:W-:-:S04]  /*49f0*/  FFMA R12, R0, R15, RZ ;  /* 0x0000000f000c7223 */ /* 0x000fc800000000ff */
[----:B------:R-:W-:-:S04]  /*4a00*/  FFMA R3, R13, R12, R0 ;  /* 0x0000000c0d037223 */ /* 0x000fc80000000000 */
[----:B------:R-:W-:-:S04]  /*4a10*/  FFMA R12, R15, R3, R12 ;  /* 0x000000030f0c7223 */ /* 0x000fc8000000000c */
[----:B------:R-:W-:-:S04]  /*4a20*/  FFMA R13, R13, R12, R0 ;  /* 0x0000000c0d0d7223 */ /* 0x000fc80000000000 */
[----:B------:R-:W-:-:S05]  /*4a30*/  FFMA R3, R15, R13, R12 ;  /* 0x0000000d0f037223 */ /* 0x000fca000000000c */
[----:B------:R-:W-:-:S04]  /*4a40*/  SHF.R.U32.HI R0, RZ, 0x17, R3 ;  /* 0x00000017ff007819 */ /* 0x000fc80000011603 */
[----:B------:R-:W-:-:S05]  /*4a50*/  LOP3.LUT R0, R0, 0xff, RZ, 0xc0, !PT ;  /* 0x000000ff00007812 */ /* 0x000fca00078ec0ff */
[----:B------:R-:W-:-:S05]  /*4a60*/  IMAD.IADD R14, R0, 0x1, R10 ;  /* 0x00000001000e7824 */ /* 0x000fca00078e020a */
[----:B------:R-:W-:-:S04]  /*4a70*/  IADD3 R0, PT, PT, R14, -0x1, RZ ;  /* 0xffffffff0e007810 */ /* 0x000fc80007ffe0ff */
[----:B------:R-:W-:-:S13]  /*4a80*/  ISETP.GE.U32.AND P0, PT, R0, 0xfe, PT ;  /* 0x000000fe0000780c */ /* 0x000fda0003f06070 */
[----:B------:R-:W-:Y:S05]  /*4a90*/  @!P0 BRA `(.L_x_99) ;  /* 0x0000000000808947 */ /* 0x000fea0003800000 */
[----:B------:R-:W-:-:S13]  /*4aa0*/  ISETP.GT.AND P0, PT, R14, 0xfe, PT ;  /* 0x000000fe0e00780c */ /* 0x000fda0003f04270 */
[----:B------:R-:W-:Y:S05]  /*4ab0*/  @P0 BRA `(.L_x_100) ;  /* 0x00000000006c0947 */ /* 0x000fea0003800000 */
[----:B------:R-:W-:-:S13]  /*4ac0*/  ISETP.GE.AND P0, PT, R14, 0x1, PT ;  /* 0x000000010e00780c */ /* 0x000fda0003f06270 */
[----:B------:R-:W-:Y:S05]  /*4ad0*/  @P0 BRA `(.L_x_101) ;  /* 0x0000000000740947 */ /* 0x000fea0003800000 */
[----:B------:R-:W-:Y:S02]  /*4ae0*/  ISETP.GE.AND P0, PT, R14, -0x18, PT ;  /* 0xffffffe80e00780c */ /* 0x000fe40003f06270 */
[----:B------:R-:W-:-:S11]  /*4af0*/  LOP3.LUT R3, R3, 0x80000000, RZ, 0xc0, !PT ;  /* 0x8000000003037812 */ /* 0x000fd600078ec0ff */
[----:B------:R-:W-:Y:S05]  /*4b00*/  @!P0 BRA `(.L_x_101) ;  /* 0x0000000000688947 */ /* 0x000fea0003800000 */
[CCC-:B------:R-:W-:Y:S01]  /*4b10*/  FFMA.RZ R0, R15.reuse, R13.reuse, R12.reuse ;  /* 0x0000000d0f007223 */ /* 0x1c0fe2000000c00c */
[C---:B------:R-:W-:Y:S01]  /*4b20*/  VIADD R11, R14.reuse, 0x20 ;  /* 0x000000200e0b7836 */ /* 0x040fe20000000000 */
[C---:B------:R-:W-:Y:S02]  /*4b30*/  ISETP.NE.AND P3, PT, R14.reuse, RZ, PT ;  /* 0x000000ff0e00720c */ /* 0x040fe40003f65270 */
[----:B------:R-:W-:Y:S02]  /*4b40*/  ISETP.NE.AND P1, PT, R14, RZ, PT ;  /* 0x000000ff0e00720c */ /* 0x000fe40003f25270 */
[----:B------:R-:W-:Y:S01]  /*4b50*/  LOP3.LUT R10, R0, 0x7fffff, RZ, 0xc0, !PT ;  /* 0x007fffff000a7812 */ /* 0x000fe200078ec0ff */
[CCC-:B------:R-:W-:Y:S01]  /*4b60*/  FFMA.RP R0, R15.reuse, R13.reuse, R12.reuse ;  /* 0x0000000d0f007223 */ /* 0x1c0fe2000000800c */
[----:B------:R-:W-:Y:S01]  /*4b70*/  FFMA.RM R15, R15, R13, R12 ;  /* 0x0000000d0f0f7223 */ /* 0x000fe2000000400c */
[----:B------:R-:W-:Y:S01]  /*4b80*/  IMAD.MOV R13, RZ, RZ, -R14 ;  /* 0x000000ffff0d7224 */ /* 0x000fe200078e0a0e */
[----:B------:R-:W-:-:S03]  /*4b90*/  LOP3.LUT R10, R10, 0x800000, RZ, 0xfc, !PT ;  /* 0x008000000a0a7812 */ /* 0x000fc600078efcff */
[----:B------:R-:W-:Y:S02]  /*4ba0*/  FSETP.NEU.FTZ.AND P0, PT, R0, R15, PT ;  /* 0x0000000f0000720b */ /* 0x000fe40003f1d000 */
[----:B------:R-:W-:Y:S02]  /*4bb0*/  SHF.L.U32 R11, R10, R11, RZ ;  /* 0x0000000b0a0b7219 */ /* 0x000fe400000006ff */
[----:B------:R-:W-:Y:S02]  /*4bc0*/  SEL R13, R13, RZ, P3 ;  /* 0x000000ff0d0d7207 */ /* 0x000fe40001800000 */
[----:B------:R-:W-:Y:S02]  /*4bd0*/  ISETP.NE.AND P1, PT, R11, RZ, P1 ;  /* 0x000000ff0b00720c */ /* 0x000fe40000f25270 */
[----:B------:R-:W-:Y:S02]  /*4be0*/  SHF.R.U32.HI R13, RZ, R13, R10 ;  /* 0x0000000dff0d7219 */ /* 0x000fe4000001160a */
[----:B------:R-:W-:-:S02]  /*4bf0*/  PLOP3.LUT P0, PT, P0, P1, PT, 0xf8, 0x8f ;  /* 0x00000000008f781c */ /* 0x000fc40000703f70 */
[----:B------:R-:W-:Y:S02]  /*4c00*/  SHF.R.U32.HI R11, RZ, 0x1, R13 ;  /* 0x00000001ff0b7819 */ /* 0x000fe4000001160d */
[----:B------:R-:W-:-:S04]  /*4c10*/  SEL R0, RZ, 0x1, !P0 ;  /* 0x00000001ff007807 */ /* 0x000fc80004000000 */
[----:B------:R-:W-:-:S04]  /*4c20*/  LOP3.LUT R0, R0, 0x1, R11, 0xf8, !PT ;  /* 0x0000000100007812 */ /* 0x000fc800078ef80b */
[----:B------:R-:W-:-:S05]  /*4c30*/  LOP3.LUT R0, R0, R13, RZ, 0xc0, !PT ;  /* 0x0000000d00007212 */ /* 0x000fca00078ec0ff */
[----:B------:R-:W-:-:S05]  /*4c40*/  IMAD.IADD R0, R11, 0x1, R0 ;  /* 0x000000010b007824 */ /* 0x000fca00078e0200 */
[----:B------:R-:W-:Y:S01]  /*4c50*/  LOP3.LUT R3, R0, R3, RZ, 0xfc, !PT ;  /* 0x0000000300037212 */ /* 0x000fe200078efcff */
[----:B------:R-:W-:Y:S06]  /*4c60*/  BRA `(.L_x_101) ;  /* 0x0000000000107947 */ /* 0x000fec0003800000 */
.L_x_100:
[----:B------:R-:W-:-:S04]  /*4c70*/  LOP3.LUT R3, R3, 0x80000000, RZ, 0xc0, !PT ;  /* 0x8000000003037812 */ /* 0x000fc800078ec0ff */
[----:B------:R-:W-:Y:S01]  /*4c80*/  LOP3.LUT R3, R3, 0x7f800000, RZ, 0xfc, !PT ;  /* 0x7f80000003037812 */ /* 0x000fe200078efcff */
[----:B------:R-:W-:Y:S06]  /*4c90*/  BRA `(.L_x_101) ;  /* 0x0000000000047947 */ /* 0x000fec0003800000 */
.L_x_99:
[----:B------:R-:W-:-:S07]  /*4ca0*/  LEA R3, R10, R3, 0x17 ;  /* 0x000000030a037211 */ /* 0x000fce00078eb8ff */
.L_x_101:
[----:B------:R-:W-:Y:S05]  /*4cb0*/  BSYNC.RECONVERGENT B3 ;  /* 0x0000000000037941 */ /* 0x000fea0003800200 */
.L_x_98:
[----:B------:R-:W-:Y:S05]  /*4cc0*/  BRA `(.L_x_102) ;  /* 0x0000000000207947 */ /* 0x000fea0003800000 */
.L_x_97:
[----:B------:R-:W-:-:S04]  /*4cd0*/  LOP3.LUT R3, R10, 0x80000000, R3, 0x48, !PT ;  /* 0x800000000a037812 */ /* 0x000fc800078e4803 */
[----:B------:R-:W-:Y:S01]  /*4ce0*/  LOP3.LUT R3, R3, 0x7f800000, RZ, 0xfc, !PT ;  /* 0x7f80000003037812 */ /* 0x000fe200078efcff */
[----:B------:R-:W-:Y:S06]  /*4cf0*/  BRA `(.L_x_102) ;  /* 0x0000000000147947 */ /* 0x000fec0003800000 */
.L_x_96:
[----:B------:R-:W-:Y:S01]  /*4d00*/  LOP3.LUT R3, R10, 0x80000000, R3, 0x48, !PT ;  /* 0x800000000a037812 */ /* 0x000fe200078e4803 */
[----:B------:R-:W-:Y:S06]  /*4d10*/  BRA `(.L_x_102) ;  /* 0x00000000000c7947 */ /* 0x000fec0003800000 */
.L_x_95:
[----:B------:R-:W0:Y:S01]  /*4d20*/  MUFU.RSQ R3, -QNAN ;  /* 0xffc0000000037908 */ /* 0x000e220000001400 */
[----:B------:R-:W-:Y:S05]  /*4d30*/  BRA `(.L_x_102) ;  /* 0x0000000000047947 */ /* 0x000fea0003800000 */
.L_x_94:
[----:B------:R-:W-:-:S07]  /*4d40*/  FADD.FTZ R3, R0, 7 ;  /* 0x40e0000000037421 */ /* 0x000fce0000010000 */
.L_x_102:
[----:B------:R-:W-:Y:S05]  /*4d50*/  BSYNC.RECONVERGENT B1 ;  /* 0x0000000000017941 */ /* 0x000fea0003800200 */
.L_x_91:
[----:B0-----:R-:W-:Y:S02]  /*4d60*/  IMAD.MOV.U32 R11, RZ, RZ, R3 ;  /* 0x000000ffff0b7224 */ /* 0x001fe400078e0003 */
[----:B------:R-:W-:-:S04]  /*4d70*/  IMAD.MOV.U32 R3, RZ, RZ, 0x0 ;  /* 0x00000000ff037424 */ /* 0x000fc800078e00ff */
[----:B------:R-:W-:Y:S05]  /*4d80*/  RET.REL.NODEC R2 `(_Z7kernel1PKfPhmm) ;  /* 0xffffffb0029c7950 */ /* 0x000fea0003c3ffff */
.L_x_103:
        /* <DEDUP_REMOVED lines=15> */
.L_x_104:


//--------------------- .nv.global.init           --------------------------
	.section	.nv.global.init,"aw",@progbits
.nv.global.init:
	.type		$str$2,@object
	.size		$str$2,($str$1 - $str$2)
$str$2:
        /*0000*/ 	.byte	0x6d, 0x65, 0x74, 0x61, 0x5b, 0x25, 0x64, 0x5d, 0x20, 0x3d, 0x20, 0x25, 0x66, 0x0a, 0x00
	.type		$str$1,@object
	.size		$str$1,($str - $str$1)
$str$1:
        /*000f*/ 	.byte	0x69, 0x6e, 0x70, 0x75, 0x74, 0x5b, 0x25, 0x64, 0x5d, 0x20, 0x3d, 0x20, 0x25, 0x66, 0x0a, 0x00
	.type		$str,@object
	.size		$str,(.L_43 - $str)
$str:
        /*001f*/ 	.byte	0x6d, 0x65, 0x74, 0x61, 0x5f, 0x62, 0x75, 0x66, 0x66, 0x5b, 0x25, 0x64, 0x5d, 0x20, 0x3d, 0x20
        /*002f*/ 	.byte	0x25, 0x66, 0x0a, 0x00
.L_43:


//--------------------- .nv.shared.reserved.0     --------------------------
	.section	.nv.shared.reserved.0,"aw",@nobits
	.weak		__nv_reservedSMEM_offset_0_alias
	.size		__nv_reservedSMEM_offset_0_alias, 0, 64
	.other		__nv_reservedSMEM_offset_0_alias,@"STO_CUDA_RESERVED_SHARED STV_DEFAULT"
__nv_reservedSMEM_offset_0_alias:
	.zero		0
	.zero		64


//--------------------- .nv.global                --------------------------
	.section	.nv.global,"aw",@nobits
.nv.global:
	.type		_ZN34_INTERNAL_70c6a16a_4_k_cu_ce837f196thrust24THRUST_300001_SM_1000_NS3seqE,@object
	.size		_ZN34_INTERNAL_70c6a16a_4_k_cu_ce837f196thrust24THRUST_300001_SM_1000_NS3seqE,(_ZN34_INTERNAL_70c6a16a_4_k_cu_ce837f194cuda3std3__48in_placeE - _ZN34_INTERNAL_70c6a16a_4_k_cu_ce837f196thrust24THRUST_300001_SM_1000_NS3seqE)
_ZN34_INTERNAL_70c6a16a_4_k_cu_ce837f196thrust24THRUST_300001_SM_1000_NS3seqE:
	.zero		1
	.type		_ZN34_INTERNAL_70c6a16a_4_k_cu_ce837f194cuda3std3__48in_placeE,@object
	.size		_ZN34_INTERNAL_70c6a16a_4_k_cu_ce837f194cuda3std3__48in_placeE,(_ZN34_INTERNAL_70c6a16a_4_k_cu_ce837f194cuda3std6ranges3__45__cpo4sizeE - _ZN34_INTERNAL_70c6a16a_4_k_cu_ce837f194cuda3std3__48in_placeE)
_ZN34_INTERNAL_70c6a16a_4_k_cu_ce837f194cuda3std3__48in_placeE:
	.zero		1
	.type		_ZN34_INTERNAL_70c6a16a_4_k_cu_ce837f194cuda3std6ranges3__45__cpo4sizeE,@object
	.size		_ZN34_INTERNAL_70c6a16a_4_k_cu_ce837f194cuda3std6ranges3__45__cpo4sizeE,(_ZN34_INTERNAL_70c6a16a_4_k_cu_ce837f196thrust24THRUST_300001_SM_1000_NS12placeholders2_3E - _ZN34_INTERNAL_70c6a16a_4_k_cu_ce837f194cuda3std6ranges3__45__cpo4sizeE)
_ZN34_INTERNAL_70c6a16a_4_k_cu_ce837f194cuda3std6ranges3__45__cpo4sizeE:
	.zero		1
	.type		_ZN34_INTERNAL_70c6a16a_4_k_cu_ce837f196thrust24THRUST_300001_SM_1000_NS12placeholders2_3E,@object
	.size		_ZN34_INTERNAL_70c6a16a_4_k_cu_ce837f196thrust24THRUST_300001_SM_1000_NS12placeholders2_3E,(_ZN34_INTERNAL_70c6a16a_4_k_cu_ce837f194cuda3std3__45__cpo6cbeginE - _ZN34_INTERNAL_70c6a16a_4_k_cu_ce837f196thrust24THRUST_300001_SM_1000_NS12placeholders2_3E)
_ZN34_INTERNAL_70c6a16a_4_k_cu_ce837f196thrust24THRUST_300001_SM_1000_NS12placeholders2_3E:
	.zero		1
	.type		_ZN34_INTERNAL_70c6a16a_4_k_cu_ce837f194cuda3std3__45__cpo6cbeginE,@object
	.size		_ZN34_INTERNAL_70c6a16a_4_k_cu_ce837f194cuda3std3__45__cpo6cbeginE,(_ZN34_INTERNAL_70c6a16a_4_k_cu_ce837f194cuda3std6ranges3__45__cpo6cbeginE - _ZN34_INTERNAL_70c6a16a_4_k_cu_ce837f194cuda3std3__45__cpo6cbeginE)
_ZN34_INTERNAL_70c6a16a_4_k_cu_ce837f194cuda3std3__45__cpo6cbeginE:
	.zero		1
	.type		_ZN34_INTERNAL_70c6a16a_4_k_cu_ce837f194cuda3std6ranges3__45__cpo6cbeginE,@object
	.size		_ZN34_INTERNAL_70c6a16a_4_k_cu_ce837f194cuda3std6ranges3__45__cpo6cbeginE,(_ZN34_INTERNAL_70c6a16a_4_k_cu_ce837f196thrust24THRUST_300001_SM_1000_NS12placeholders2_7E - _ZN34_INTERNAL_70c6a16a_4_k_cu_ce837f194cuda3std6ranges3__45__cpo6cbeginE)
_ZN34_INTERNAL_70c6a16a_4_k_cu_ce837f194cuda3std6ranges3__45__cpo6cbeginE:
	.zero		1
	.type		_ZN34_INTERNAL_70c6a16a_4_k_cu_ce837f196thrust24THRUST_300001_SM_1000_NS12placeholders2_7E,@object
	.size		_ZN34_INTERNAL_70c6a16a_4_k_cu_ce837f196thrust24THRUST_300001_SM_1000_NS12placeholders2_7E,(_ZN34_INTERNAL_70c6a16a_4_k_cu_ce837f194cuda3std3__45__cpo7crbeginE - _ZN34_INTERNAL_70c6a16a_4_k_cu_ce837f196thrust24THRUST_300001_SM_1000_NS12placeholders2_7E)
_ZN34_INTERNAL_70c6a16a_4_k_cu_ce837f196thrust24THRUST_300001_SM_1000_NS12placeholders2_7E:
	.zero		1
	.type		_ZN34_INTERNAL_70c6a16a_4_k_cu_ce837f194cuda3std3__45__cpo7crbeginE,@object
	.size		_ZN34_INTERNAL_70c6a16a_4_k_cu_ce837f194cuda3std3__45__cpo7crbeginE,(_ZN34_INTERNAL_70c6a16a_4_k_cu_ce837f194cuda3std6ranges3__45__cpo4nextE - _ZN34_INTERNAL_70c6a16a_4_k_cu_ce837f194cuda3std3__45__cpo7crbeginE)
_ZN34_INTERNAL_70c6a16a_4_k_cu_ce837f194cuda3std3__45__cpo7crbeginE:
	.zero		1
	.type		_ZN34_INTERNAL_70c6a16a_4_k_cu_ce837f194cuda3std6ranges3__45__cpo4nextE,@object
	.size		_ZN34_INTERNAL_70c6a16a_4_k_cu_ce837f194cuda3std6ranges3__45__cpo4nextE,(_ZN34_INTERNAL_70c6a16a_4_k_cu_ce837f194cuda3std6ranges3__45__cpo4swapE - _ZN34_INTERNAL_70c6a16a_4_k_cu_ce837f194cuda3std6ranges3__45__cpo4nextE)
_ZN34_INTERNAL_70c6a16a_4_k_cu_ce837f194cuda3std6ranges3__45__cpo4nextE:
	.zero		1
	.type		_ZN34_INTERNAL_70c6a16a_4_k_cu_ce837f194cuda3std6ranges3__45__cpo4swapE,@object
	.size		_ZN34_INTERNAL_70c6a16a_4_k_cu_ce837f194cuda3std6ranges3__45__cpo4swapE,(_ZN34_INTERNAL_70c6a16a_4_k_cu_ce837f196thrust24THRUST_300001_SM_1000_NS8cuda_cub10par_nosyncE - _ZN34_INTERNAL_70c6a16a_4_k_cu_ce837f194cuda3std6ranges3__45__cpo4swapE)
_ZN34_INTERNAL_70c6a16a_4_k_cu_ce837f194cuda3std6ranges3__45__cpo4swapE:
	.zero		1
	.type		_ZN34_INTERNAL_70c6a16a_4_k_cu_ce837f196thrust24THRUST_300001_SM_1000_NS8cuda_cub10par_nosyncE,@object
	.size		_ZN34_INTERNAL_70c6a16a_4_k_cu_ce837f196thrust24THRUST_300001_SM_1000_NS8cuda_cub10par_nosyncE,(_ZN34_INTERNAL_70c6a16a_4_k_cu_ce837f196thrust24THRUST_300001_SM_1000_NS12placeholders2_9E - _ZN34_INTERNAL_70c6a16a_4_k_cu_ce837f196thrust24THRUST_300001_SM_1000_NS8cuda_cub10par_nosyncE)
_ZN34_INTERNAL_70c6a16a_4_k_cu_ce837f196thrust24THRUST_300001_SM_1000_NS8cuda_cub10par_nosyncE:
	.zero		1
	.type		_ZN34_INTERNAL_70c6a16a_4_k_cu_ce837f196thrust24THRUST_300001_SM_1000_NS12placeholders2_9E,@object
	.size		_ZN34_INTERNAL_70c6a16a_4_k_cu_ce837f196thrust24THRUST_300001_SM_1000_NS12placeholders2_9E,(_ZN34_INTERNAL_70c6a16a_4_k_cu_ce837f194cuda3std3__436_GLOBAL__N__70c6a16a_4_k_cu_ce837f196ignoreE - _ZN34_INTERNAL_70c6a16a_4_k_cu_ce837f196thrust24THRUST_300001_SM_1000_NS12placeholders2_9E)
_ZN34_INTERNAL_70c6a16a_4_k_cu_ce837f196thrust24THRUST_300001_SM_1000_NS12placeholders2_9E:
	.zero		1
	.type		_ZN34_INTERNAL_70c6a16a_4_k_cu_ce837f194cuda3std3__436_GLOBAL__N__70c6a16a_4_k_cu_ce837f196ignoreE,@object
	.size		_ZN34_INTERNAL_70c6a16a_4_k_cu_ce837f194cuda3std3__436_GLOBAL__N__70c6a16a_4_k_cu_ce837f196ignoreE,(_ZN34_INTERNAL_70c6a16a_4_k_cu_ce837f194cuda3std6ranges3__45__cpo4dataE - _ZN34_INTERNAL_70c6a16a_4_k_cu_ce837f194cuda3std3__436_GLOBAL__N__70c6a16a_4_k_cu_ce837f196ignoreE)
_ZN34_INTERNAL_70c6a16a_4_k_cu_ce837f194cuda3std3__436_GLOBAL__N__70c6a16a_4_k_cu_ce837f196ignoreE:
	.zero		1
	.type		_ZN34_INTERNAL_70c6a16a_4_k_cu_ce837f194cuda3std6ranges3__45__cpo4dataE,@object
	.size		_ZN34_INTERNAL_70c6a16a_4_k_cu_ce837f194cuda3std6ranges3__45__cpo4dataE,(_ZN34_INTERNAL_70c6a16a_4_k_cu_ce837f196thrust24THRUST_300001_SM_1000_NS12placeholders2_1E - _ZN34_INTERNAL_70c6a16a_4_k_cu_ce837f194cuda3std6ranges3__45__cpo4dataE)
_ZN34_INTERNAL_70c6a16a_4_k_cu_ce837f194cuda3std6ranges3__45__cpo4dataE:
	.zero		1
	.type		_ZN34_INTERNAL_70c6a16a_4_k_cu_ce837f196thrust24THRUST_300001_SM_1000_NS12placeholders2_1E,@object
	.size		_ZN34_INTERNAL_70c6a16a_4_k_cu_ce837f196thrust24THRUST_300001_SM_1000_NS12placeholders2_1E,(_ZN34_INTERNAL_70c6a16a_4_k_cu_ce837f194cuda3std3__45__cpo5beginE - _ZN34_INTERNAL_70c6a16a_4_k_cu_ce837f196thrust24THRUST_300001_SM_1000_NS12placeholders2_1E)
_ZN34_INTERNAL_70c6a16a_4_k_cu_ce837f196thrust24THRUST_300001_SM_1000_NS12placeholders2_1E:
	.zero		1
	.type		_ZN34_INTERNAL_70c6a16a_4_k_cu_ce837f194cuda3std3__45__cpo5beginE,@object
	.size		_ZN34_INTERNAL_70c6a16a_4_k_cu_ce837f194cuda3std3__45__cpo5beginE,(_ZN34_INTERNAL_70c6a16a_4_k_cu_ce837f194cuda3std6ranges3__45__cpo5beginE - _ZN34_INTERNAL_70c6a16a_4_k_cu_ce837f194cuda3std3__45__cpo5beginE)
_ZN34_INTERNAL_70c6a16a_4_k_cu_ce837f194cuda3std3__45__cpo5beginE:
	.zero		1
	.type		_ZN34_INTERNAL_70c6a16a_4_k_cu_ce837f194cuda3std6ranges3__45__cpo5beginE,@object
	.size		_ZN34_INTERNAL_70c6a16a_4_k_cu_ce837f194cuda3std6ranges3__45__cpo5beginE,(_ZN34_INTERNAL_70c6a16a_4_k_cu_ce837f196thrust24THRUST_300001_SM_1000_NS12placeholders2_5E - _ZN34_INTERNAL_70c6a16a_4_k_cu_ce837f194cuda3std6ranges3__45__cpo5beginE)
_ZN34_INTERNAL_70c6a16a_4_k_cu_ce837f194cuda3std6ranges3__45__cpo5beginE:
	.zero		1
	.type		_ZN34_INTERNAL_70c6a16a_4_k_cu_ce837f196thrust24THRUST_300001_SM_1000_NS12placeholders2_5E,@object
	.size		_ZN34_INTERNAL_70c6a16a_4_k_cu_ce837f196thrust24THRUST_300001_SM_1000_NS12placeholders2_5E,(_ZN34_INTERNAL_70c6a16a_4_k_cu_ce837f194cuda3std3__45__cpo6rbeginE - _ZN34_INTERNAL_70c6a16a_4_k_cu_ce837f196thrust24THRUST_300001_SM_1000_NS12placeholders2_5E)
_ZN34_INTERNAL_70c6a16a_4_k_cu_ce837f196thrust24THRUST_300001_SM_1000_NS12placeholders2_5E:
	.zero		1
	.type		_ZN34_INTERNAL_70c6a16a_4_k_cu_ce837f194cuda3std3__45__cpo6rbeginE,@object
	.size		_ZN34_INTERNAL_70c6a16a_4_k_cu_ce837f194cuda3std3__45__cpo6rbeginE,(_ZN34_INTERNAL_70c6a16a_4_k_cu_ce837f194cuda3std6ranges3__45__cpo7advanceE - _ZN34_INTERNAL_70c6a16a_4_k_cu_ce837f194cuda3std3__45__cpo6rbeginE)
_ZN34_INTERNAL_70c6a16a_4_k_cu_ce837f194cuda3std3__45__cpo6rbeginE:
	.zero		1
	.type		_ZN34_INTERNAL_70c6a16a_4_k_cu_ce837f194cuda3std6ranges3__45__cpo7advanceE,@object
	.size		_ZN34_INTERNAL_70c6a16a_4_k_cu_ce837f194cuda3std6ranges3__45__cpo7advanceE,(_ZN34_INTERNAL_70c6a16a_4_k_cu_ce837f194cuda3std3__47nulloptE - _ZN34_INTERNAL_70c6a16a_4_k_cu_ce837f194cuda3std6ranges3__45__cpo7advanceE)
_ZN34_INTERNAL_70c6a16a_4_k_cu_ce837f194cuda3std6ranges3__45__cpo7advanceE:
	.zero		1
	.type		_ZN34_INTERNAL_70c6a16a_4_k_cu_ce837f194cuda3std3__47nulloptE,@object
	.size		_ZN34_INTERNAL_70c6a16a_4_k_cu_ce837f194cuda3std3__47nulloptE,(_ZN34_INTERNAL_70c6a16a_4_k_cu_ce837f194cuda3std6ranges3__45__cpo8distanceE - _ZN34_INTERNAL_70c6a16a_4_k_cu_ce837f194cuda3std3__47nulloptE)
_ZN34_INTERNAL_70c6a16a_4_k_cu_ce837f194cuda3std3__47nulloptE:
	.zero		1
	.type		_ZN34_INTERNAL_70c6a16a_4_k_cu_ce837f194cuda3std6ranges3__45__cpo8distanceE,@object
	.size		_ZN34_INTERNAL_70c6a16a_4_k_cu_ce837f194cuda3std6ranges3__45__cpo8distanceE,(_ZN34_INTERNAL_70c6a16a_4_k_cu_ce837f196thrust24THRUST_300001_SM_1000_NS12placeholders3_10E - _ZN34_INTERNAL_70c6a16a_4_k_cu_ce837f194cuda3std6ranges3__45__cpo8distanceE)
_ZN34_INTERNAL_70c6a16a_4_k_cu_ce837f194cuda3std6ranges3__45__cpo8distanceE:
	.zero		1
	.type		_ZN34_INTERNAL_70c6a16a_4_k_cu_ce837f196thrust24THRUST_300001_SM_1000_NS12placeholders3_10E,@object
	.size		_ZN34_INTERNAL_70c6a16a_4_k_cu_ce837f196thrust24THRUST_300001_SM_1000_NS12placeholders3_10E,(_ZN34_INTERNAL_70c6a16a_4_k_cu_ce837f194cuda3std3__419piecewise_constructE - _ZN34_INTERNAL_70c6a16a_4_k_cu_ce837f196thrust24THRUST_300001_SM_1000_NS12placeholders3_10E)
_ZN34_INTERNAL_70c6a16a_4_k_cu_ce837f196thrust24THRUST_300001_SM_1000_NS12placeholders3_10E:
	.zero		1
	.type		_ZN34_INTERNAL_70c6a16a_4_k_cu_ce837f194cuda3std3__419piecewise_constructE,@object
	.size		_ZN34_INTERNAL_70c6a16a_4_k_cu_ce837f194cuda3std3__419piecewise_constructE,(_ZN34_INTERNAL_70c6a16a_4_k_cu_ce837f194cuda3std6ranges3__45__cpo5cdataE - _ZN34_INTERNAL_70c6a16a_4_k_cu_ce837f194cuda3std3__419piecewise_constructE)
_ZN34_INTERNAL_70c6a16a_4_k_cu_ce837f194cuda3std3__419piecewise_constructE:
	.zero		1
	.type		_ZN34_INTERNAL_70c6a16a_4_k_cu_ce837f194cuda3std6ranges3__45__cpo5cdataE,@object
	.size		_ZN34_INTERNAL_70c6a16a_4_k_cu_ce837f194cuda3std6ranges3__45__cpo5cdataE,(_ZN34_INTERNAL_70c6a16a_4_k_cu_ce837f196thrust24THRUST_300001_SM_1000_NS12placeholders2_2E - _ZN34_INTERNAL_70c6a16a_4_k_cu_ce837f194cuda3std6ranges3__45__cpo5cdataE)
_ZN34_INTERNAL_70c6a16a_4_k_cu_ce837f194cuda3std6ranges3__45__cpo5cdataE:
	.zero		1
	.type		_ZN34_INTERNAL_70c6a16a_4_k_cu_ce837f196thrust24THRUST_300001_SM_1000_NS12placeholders2_2E,@object
	.size		_ZN34_INTERNAL_70c6a16a_4_k_cu_ce837f196thrust24THRUST_300001_SM_1000_NS12placeholders2_2E,(_ZN34_INTERNAL_70c6a16a_4_k_cu_ce837f194cuda3std3__45__cpo3endE - _ZN34_INTERNAL_70c6a16a_4_k_cu_ce837f196thrust24THRUST_300001_SM_1000_NS12placeholders2_2E)
_ZN34_INTERNAL_70c6a16a_4_k_cu_ce837f196thrust24THRUST_300001_SM_1000_NS12placeholders2_2E:
	.zero		1
	.type		_ZN34_INTERNAL_70c6a16a_4_k_cu_ce837f194cuda3std3__45__cpo3endE,@object
	.size		_ZN34_INTERNAL_70c6a16a_4_k_cu_ce837f194cuda3std3__45__cpo3endE,(_ZN34_INTERNAL_70c6a16a_4_k_cu_ce837f194cuda3std6ranges3__45__cpo3endE - _ZN34_INTERNAL_70c6a16a_4_k_cu_ce837f194cuda3std3__45__cpo3endE)
_ZN34_INTERNAL_70c6a16a_4_k_cu_ce837f194cuda3std3__45__cpo3endE:
	.zero		1
	.type		_ZN34_INTERNAL_70c6a16a_4_k_cu_ce837f194cuda3std6ranges3__45__cpo3endE,@object
	.size		_ZN34_INTERNAL_70c6a16a_4_k_cu_ce837f194cuda3std6ranges3__45__cpo3endE,(_ZN34_INTERNAL_70c6a16a_4_k_cu_ce837f196thrust24THRUST_300001_SM_1000_NS12placeholders2_6E - _ZN34_INTERNAL_70c6a16a_4_k_cu_ce837f194cuda3std6ranges3__45__cpo3endE)
_ZN34_INTERNAL_70c6a16a_4_k_cu_ce837f194cuda3std6ranges3__45__cpo3endE:
	.zero		1
	.type		_ZN34_INTERNAL_70c6a16a_4_k_cu_ce837f196thrust24THRUST_300001_SM_1000_NS12placeholders2_6E,@object
	.size		_ZN34_INTERNAL_70c6a16a_4_k_cu_ce837f196thrust24THRUST_300001_SM_1000_NS12placeholders2_6E,(_ZN34_INTERNAL_70c6a16a_4_k_cu_ce837f194cuda3std3__45__cpo4rendE - _ZN34_INTERNAL_70c6a16a_4_k_cu_ce837f196thrust24THRUST_300001_SM_1000_NS12placeholders2_6E)
_ZN34_INTERNAL_70c6a16a_4_k_cu_ce837f196thrust24THRUST_300001_SM_1000_NS12placeholders2_6E:
	.zero		1
	.type		_ZN34_INTERNAL_70c6a16a_4_k_cu_ce837f194cuda3std3__45__cpo4rendE,@object
	.size		_ZN34_INTERNAL_70c6a16a_4_k_cu_ce837f194cuda3std3__45__cpo4rendE,(_ZN34_INTERNAL_70c6a16a_4_k_cu_ce837f194cuda3std6ranges3__45__cpo9iter_swapE - _ZN34_INTERNAL_70c6a16a_4_k_cu_ce837f194cuda3std3__45__cpo4rendE)
_ZN34_INTERNAL_70c6a16a_4_k_cu_ce837f194cuda3std3__45__cpo4rendE:
	.zero		1
	.type		_ZN34_INTERNAL_70c6a16a_4_k_cu_ce837f194cuda3std6ranges3__45__cpo9iter_swapE,@object
	.size		_ZN34_INTERNAL_70c6a16a_4_k_cu_ce837f194cuda3std6ranges3__45__cpo9iter_swapE,(_ZN34_INTERNAL_70c6a16a_4_k_cu_ce837f194cuda3std3__48unexpectE - _ZN34_INTERNAL_70c6a16a_4_k_cu_ce837f194cuda3std6ranges3__45__cpo9iter_swapE)
_ZN34_INTERNAL_70c6a16a_4_k_cu_ce837f194cuda3std6ranges3__45__cpo9iter_swapE:
	.zero		1
	.type		_ZN34_INTERNAL_70c6a16a_4_k_cu_ce837f194cuda3std3__48unexpectE,@object
	.size		_ZN34_INTERNAL_70c6a16a_4_k_cu_ce837f194cuda3std3__48unexpectE,(_ZN34_INTERNAL_70c6a16a_4_k_cu_ce837f196thrust24THRUST_300001_SM_1000_NS8cuda_cub3parE - _ZN34_INTERNAL_70c6a16a_4_k_cu_ce837f194cuda3std3__48unexpectE)
_ZN34_INTERNAL_70c6a16a_4_k_cu_ce837f194cuda3std3__48unexpectE:
	.zero		1
	.type		_ZN34_INTERNAL_70c6a16a_4_k_cu_ce837f196thrust24THRUST_300001_SM_1000_NS8cuda_cub3parE,@object
	.size		_ZN34_INTERNAL_70c6a16a_4_k_cu_ce837f196thrust24THRUST_300001_SM_1000_NS8cuda_cub3parE,(_ZN34_INTERNAL_70c6a16a_4_k_cu_ce837f196thrust24THRUST_300001_SM_1000_NS12placeholders2_4E - _ZN34_INTERNAL_70c6a16a_4_k_cu_ce837f196thrust24THRUST_300001_SM_1000_NS8cuda_cub3parE)
_ZN34_INTERNAL_70c6a16a_4_k_cu_ce837f196thrust24THRUST_300001_SM_1000_NS8cuda_cub3parE:
	.zero		1
	.type		_ZN34_INTERNAL_70c6a16a_4_k_cu_ce837f196thrust24THRUST_300001_SM_1000_NS12placeholders2_4E,@object
	.size		_ZN34_INTERNAL_70c6a16a_4_k_cu_ce837f196thrust24THRUST_300001_SM_1000_NS12placeholders2_4E,(_ZN34_INTERNAL_70c6a16a_4_k_cu_ce837f194cuda3std3__45__cpo4cendE - _ZN34_INTERNAL_70c6a16a_4_k_cu_ce837f196thrust24THRUST_300001_SM_1000_NS12placeholders2_4E)
_ZN34_INTERNAL_70c6a16a_4_k_cu_ce837f196thrust24THRUST_300001_SM_1000_NS12placeholders2_4E:
	.zero		1
	.type		_ZN34_INTERNAL_70c6a16a_4_k_cu_ce837f194cuda3std3__45__cpo4cendE,@object
	.size		_ZN34_INTERNAL_70c6a16a_4_k_cu_ce837f194cuda3std3__45__cpo4cendE,(_ZN34_INTERNAL_70c6a16a_4_k_cu_ce837f194cuda3std6ranges3__45__cpo4cendE - _ZN34_INTERNAL_70c6a16a_4_k_cu_ce837f194cuda3std3__45__cpo4cendE)
_ZN34_INTERNAL_70c6a16a_4_k_cu_ce837f194cuda3std3__45__cpo4cendE:
	.zero		1
	.type		_ZN34_INTERNAL_70c6a16a_4_k_cu_ce837f194cuda3std6ranges3__45__cpo4cendE,@object
	.size		_ZN34_INTERNAL_70c6a16a_4_k_cu_ce837f194cuda3std6ranges3__45__cpo4cendE,(_ZN34_INTERNAL_70c6a16a_4_k_cu_ce837f194cuda3std3__420unreachable_sentinelE - _ZN34_INTERNAL_70c6a16a_4_k_cu_ce837f194cuda3std6ranges3__45__cpo4cendE)
_ZN34_INTERNAL_70c6a16a_4_k_cu_ce837f194cuda3std6ranges3__45__cpo4cendE:
	.zero		1
	.type		_ZN34_INTERNAL_70c6a16a_4_k_cu_ce837f194cuda3std3__420unreachable_sentinelE,@object
	.size		_ZN34_INTERNAL_70c6a16a_4_k_cu_ce837f194cuda3std3__420unreachable_sentinelE,(_ZN34_INTERNAL_70c6a16a_4_k_cu_ce837f194cuda3std6ranges3__45__cpo5ssizeE - _ZN34_INTERNAL_70c6a16a_4_k_cu_ce837f194cuda3std3__420unreachable_sentinelE)
_ZN34_INTERNAL_70c6a16a_4_k_cu_ce837f194cuda3std3__420unreachable_sentinelE:
	.zero		1
	.type		_ZN34_INTERNAL_70c6a16a_4_k_cu_ce837f194cuda3std6ranges3__45__cpo5ssizeE,@object
	.size		_ZN34_INTERNAL_70c6a16a_4_k_cu_ce837f194cuda3std6ranges3__45__cpo5ssizeE,(_ZN34_INTERNAL_70c6a16a_4_k_cu_ce837f196thrust24THRUST_300001_SM_1000_NS12placeholders2_8E - _ZN34_INTERNAL_70c6a16a_4_k_cu_ce837f194cuda3std6ranges3__45__cpo5ssizeE)
_ZN34_INTERNAL_70c6a16a_4_k_cu_ce837f194cuda3std6ranges3__45__cpo5ssizeE:
	.zero		1
	.type		_ZN34_INTERNAL_70c6a16a_4_k_cu_ce837f196thrust24THRUST_300001_SM_1000_NS12placeholders2_8E,@object
	.size		_ZN34_INTERNAL_70c6a16a_4_k_cu_ce837f196thrust24THRUST_300001_SM_1000_NS12placeholders2_8E,(_ZN34_INTERNAL_70c6a16a_4_k_cu_ce837f194cuda3std3__45__cpo5crendE - _ZN34_INTERNAL_70c6a16a_4_k_cu_ce837f196thrust24THRUST_300001_SM_1000_NS12placeholders2_8E)
_ZN34_INTERNAL_70c6a16a_4_k_cu_ce837f196thrust24THRUST_300001_SM_1000_NS12placeholders2_8E:
	.zero		1
	.type		_ZN34_INTERNAL_70c6a16a_4_k_cu_ce837f194cuda3std3__45__cpo5crendE,@object
	.size		_ZN34_INTERNAL_70c6a16a_4_k_cu_ce837f194cuda3std3__45__cpo5crendE,(_ZN34_INTERNAL_70c6a16a_4_k_cu_ce837f194cuda3std6ranges3__45__cpo4prevE - _ZN34_INTERNAL_70c6a16a_4_k_cu_ce837f194cuda3std3__45__cpo5crendE)
_ZN34_INTERNAL_70c6a16a_4_k_cu_ce837f194cuda3std3__45__cpo5crendE:
	.zero		1
	.type		_ZN34_INTERNAL_70c6a16a_4_k_cu_ce837f194cuda3std6ranges3__45__cpo4prevE,@object
	.size		_ZN34_INTERNAL_70c6a16a_4_k_cu_ce837f194cuda3std6ranges3__45__cpo4prevE,(_ZN34_INTERNAL_70c6a16a_4_k_cu_ce837f194cuda3std6ranges3__45__cpo9iter_moveE - _ZN34_INTERNAL_70c6a16a_4_k_cu_ce837f194cuda3std6ranges3__45__cpo4prevE)
_ZN34_INTERNAL_70c6a16a_4_k_cu_ce837f194cuda3std6ranges3__45__cpo4prevE:
	.zero		1
	.type		_ZN34_INTERNAL_70c6a16a_4_k_cu_ce837f194cuda3std6ranges3__45__cpo9iter_moveE,@object
	.size		_ZN34_INTERNAL_70c6a16a_4_k_cu_ce837f194cuda3std6ranges3__45__cpo9iter_moveE,(_ZN34_INTERNAL_70c6a16a_4_k_cu_ce837f196thrust24THRUST_300001_SM_1000_NS6system6detail10sequential3seqE - _ZN34_INTERNAL_70c6a16a_4_k_cu_ce837f194cuda3std6ranges3__45__cpo9iter_moveE)
_ZN34_INTERNAL_70c6a16a_4_k_cu_ce837f194cuda3std6ranges3__45__cpo9iter_moveE:
	.zero		1
	.type		_ZN34_INTERNAL_70c6a16a_4_k_cu_ce837f196thrust24THRUST_300001_SM_1000_NS6system6detail10sequential3seqE,@object
	.size		_ZN34_INTERNAL_70c6a16a_4_k_cu_ce837f196thrust24THRUST_300001_SM_1000_NS6system6detail10sequential3seqE,(.L_31 - _ZN34_INTERNAL_70c6a16a_4_k_cu_ce837f196thrust24THRUST_300001_SM_1000_NS6system6detail10sequential3seqE)
_ZN34_INTERNAL_70c6a16a_4_k_cu_ce837f196thrust24THRUST_300001_SM_1000_NS6system6detail10sequential3seqE:
	.zero		1
.L_31:


//--------------------- .nv.constant0._ZN3cub18CUB_300001_SM_10006detail8for_each13static_kernelINS2_12policy_hub_t12policy_500_tElN6thrust24THRUST_300001_SM_1000_NS8cuda_cub6__fill7functorINS7_10device_ptrIfEEfEEEEvT0_T1_ --------------------------
	.section	.nv.constant0._ZN3cub18CUB_300001_SM_10006detail8for_each13static_kernelINS2_12policy_hub_t12policy_500_tElN6thrust24THRUST_300001_SM_1000_NS8cuda_cub6__fill7functorINS7_10device_ptrIfEEfEEEEvT0_T1_,"a",@progbits
	.sectionflags	@""
	.align	4
.nv.constant0._ZN3cub18CUB_300001_SM_10006detail8for_each13static_kernelINS2_12policy_hub_t12policy_500_tElN6thrust24THRUST_300001_SM_1000_NS8cuda_cub6__fill7functorINS7_10device_ptrIfEEfEEEEvT0_T1_:
	.zero		920


//--------------------- .nv.constant0._ZN3cub18CUB_300001_SM_10006detail11EmptyKernelIvEEvv --------------------------
	.section	.nv.constant0._ZN3cub18CUB_300001_SM_10006detail11EmptyKernelIvEEvv,"a",@progbits
	.sectionflags	@""
	.align	4
.nv.constant0._ZN3cub18CUB_300001_SM_10006detail11EmptyKernelIvEEvv:
	.zero		896


//--------------------- .nv.constant0._Z7kernel1PKfPhmm --------------------------
	.section	.nv.constant0._Z7kernel1PKfPhmm,"a",@progbits
	.sectionflags	@""
	.align	4
.nv.constant0._Z7kernel1PKfPhmm:
	.zero		928


//--------------------- SYMBOLS --------------------------

	.type		.nv.reservedSmem.offset0,@object
	.size		.nv.reservedSmem.offset0,0x4
	.type		vprintf,@function
